//
// Generated by NVIDIA NVVM Compiler
//
// Compiler Build ID: CL-36424714
// Cuda compilation tools, release 13.0, V13.0.88
// Based on NVVM 20.0.0
//

.version 9.0
.target sm_100
.address_size 64

	// .globl	_Z24DeviceCalculateSM_GlobalPfiS_ii
.extern .shared .align 16 .b8 cache[];

.visible .entry _Z24DeviceCalculateSM_GlobalPfiS_ii(
	.param .u64 .ptr .align 1 _Z24DeviceCalculateSM_GlobalPfiS_ii_param_0,
	.param .u32 _Z24DeviceCalculateSM_GlobalPfiS_ii_param_1,
	.param .u64 .ptr .align 1 _Z24DeviceCalculateSM_GlobalPfiS_ii_param_2,
	.param .u32 _Z24DeviceCalculateSM_GlobalPfiS_ii_param_3,
	.param .u32 _Z24DeviceCalculateSM_GlobalPfiS_ii_param_4
)
{
	.reg .pred 	%p<11>;
	.reg .b32 	%r<39>;
	.reg .b32 	%f<85>;
	.reg .b64 	%rd<16>;

	ld.param.u64 	%rd4, [_Z24DeviceCalculateSM_GlobalPfiS_ii_param_0];
	ld.param.u64 	%rd3, [_Z24DeviceCalculateSM_GlobalPfiS_ii_param_2];
	ld.param.u32 	%r25, [_Z24DeviceCalculateSM_GlobalPfiS_ii_param_3];
	ld.param.u32 	%r24, [_Z24DeviceCalculateSM_GlobalPfiS_ii_param_4];
	cvta.to.global.u64 	%rd1, %rd4;
	mov.u32 	%r26, %ntid.x;
	mov.u32 	%r27, %ctaid.x;
	mul.lo.s32 	%r1, %r26, %r27;
	mov.u32 	%r2, %tid.x;
	add.s32 	%r3, %r1, %r2;
	setp.ge.s32 	%p1, %r3, %r25;
	@%p1 bra 	$L__BB0_15;
	setp.lt.s32 	%p2, %r24, 1;
	mov.f32 	%f84, 0f00000000;
	@%p2 bra 	$L__BB0_14;
	and.b32  	%r4, %r24, 15;
	setp.lt.u32 	%p3, %r24, 16;
	mov.f32 	%f84, 0f00000000;
	mov.b32 	%r35, 0;
	@%p3 bra 	$L__BB0_5;
	and.b32  	%r35, %r24, 2147483632;
	neg.s32 	%r33, %r35;
	add.s64 	%rd2, %rd1, 32;
	mov.f32 	%f84, 0f00000000;
	mov.u32 	%r32, %r3;
$L__BB0_4:
	.pragma "nounroll";
	mul.wide.s32 	%rd5, %r32, 4;
	add.s64 	%rd6, %rd2, %rd5;
	ld.global.f32 	%f18, [%rd6+-32];
	add.f32 	%f19, %f84, %f18;
	ld.global.f32 	%f20, [%rd6+-28];
	add.f32 	%f21, %f19, %f20;
	ld.global.f32 	%f22, [%rd6+-24];
	add.f32 	%f23, %f21, %f22;
	ld.global.f32 	%f24, [%rd6+-20];
	add.f32 	%f25, %f23, %f24;
	ld.global.f32 	%f26, [%rd6+-16];
	add.f32 	%f27, %f25, %f26;
	ld.global.f32 	%f28, [%rd6+-12];
	add.f32 	%f29, %f27, %f28;
	ld.global.f32 	%f30, [%rd6+-8];
	add.f32 	%f31, %f29, %f30;
	ld.global.f32 	%f32, [%rd6+-4];
	add.f32 	%f33, %f31, %f32;
	ld.global.f32 	%f34, [%rd6];
	add.f32 	%f35, %f33, %f34;
	ld.global.f32 	%f36, [%rd6+4];
	add.f32 	%f37, %f35, %f36;
	ld.global.f32 	%f38, [%rd6+8];
	add.f32 	%f39, %f37, %f38;
	ld.global.f32 	%f40, [%rd6+12];
	add.f32 	%f41, %f39, %f40;
	ld.global.f32 	%f42, [%rd6+16];
	add.f32 	%f43, %f41, %f42;
	ld.global.f32 	%f44, [%rd6+20];
	add.f32 	%f45, %f43, %f44;
	ld.global.f32 	%f46, [%rd6+24];
	add.f32 	%f47, %f45, %f46;
	ld.global.f32 	%f48, [%rd6+28];
	add.f32 	%f84, %f47, %f48;
	add.s32 	%r33, %r33, 16;
	add.s32 	%r32, %r32, 16;
	setp.ne.s32 	%p4, %r33, 0;
	@%p4 bra 	$L__BB0_4;
$L__BB0_5:
	setp.eq.s32 	%p5, %r4, 0;
	@%p5 bra 	$L__BB0_14;
	and.b32  	%r12, %r24, 7;
	setp.lt.u32 	%p6, %r4, 8;
	@%p6 bra 	$L__BB0_8;
	add.s32 	%r29, %r35, %r3;
	mul.wide.s32 	%rd7, %r29, 4;
	add.s64 	%rd8, %rd1, %rd7;
	ld.global.f32 	%f50, [%rd8];
	add.f32 	%f51, %f84, %f50;
	ld.global.f32 	%f52, [%rd8+4];
	add.f32 	%f53, %f51, %f52;
	ld.global.f32 	%f54, [%rd8+8];
	add.f32 	%f55, %f53, %f54;
	ld.global.f32 	%f56, [%rd8+12];
	add.f32 	%f57, %f55, %f56;
	ld.global.f32 	%f58, [%rd8+16];
	add.f32 	%f59, %f57, %f58;
	ld.global.f32 	%f60, [%rd8+20];
	add.f32 	%f61, %f59, %f60;
	ld.global.f32 	%f62, [%rd8+24];
	add.f32 	%f63, %f61, %f62;
	ld.global.f32 	%f64, [%rd8+28];
	add.f32 	%f84, %f63, %f64;
	add.s32 	%r35, %r35, 8;
$L__BB0_8:
	setp.eq.s32 	%p7, %r12, 0;
	@%p7 bra 	$L__BB0_14;
	and.b32  	%r15, %r24, 3;
	setp.lt.u32 	%p8, %r12, 4;
	@%p8 bra 	$L__BB0_11;
	add.s32 	%r30, %r35, %r3;
	mul.wide.s32 	%rd9, %r30, 4;
	add.s64 	%rd10, %rd1, %rd9;
	ld.global.f32 	%f66, [%rd10];
	add.f32 	%f67, %f84, %f66;
	ld.global.f32 	%f68, [%rd10+4];
	add.f32 	%f69, %f67, %f68;
	ld.global.f32 	%f70, [%rd10+8];
	add.f32 	%f71, %f69, %f70;
	ld.global.f32 	%f72, [%rd10+12];
	add.f32 	%f84, %f71, %f72;
	add.s32 	%r35, %r35, 4;
$L__BB0_11:
	setp.eq.s32 	%p9, %r15, 0;
	@%p9 bra 	$L__BB0_14;
	add.s32 	%r31, %r2, %r35;
	add.s32 	%r38, %r31, %r1;
	neg.s32 	%r37, %r15;
$L__BB0_13:
	.pragma "nounroll";
	mul.wide.s32 	%rd11, %r38, 4;
	add.s64 	%rd12, %rd1, %rd11;
	ld.global.f32 	%f73, [%rd12];
	add.f32 	%f84, %f84, %f73;
	add.s32 	%r38, %r38, 1;
	add.s32 	%r37, %r37, 1;
	setp.ne.s32 	%p10, %r37, 0;
	@%p10 bra 	$L__BB0_13;
$L__BB0_14:
	cvt.rn.f32.s32 	%f74, %r24;
	div.rn.f32 	%f75, %f84, %f74;
	cvta.to.global.u64 	%rd13, %rd3;
	mul.wide.s32 	%rd14, %r3, 4;
	add.s64 	%rd15, %rd13, %rd14;
	st.global.f32 	[%rd15], %f75;
$L__BB0_15:
	ret;

}
	// .globl	_Z24DeviceCalculateSM_SharedPfiS_ii
.visible .entry _Z24DeviceCalculateSM_SharedPfiS_ii(
	.param .u64 .ptr .align 1 _Z24DeviceCalculateSM_SharedPfiS_ii_param_0,
	.param .u32 _Z24DeviceCalculateSM_SharedPfiS_ii_param_1,
	.param .u64 .ptr .align 1 _Z24DeviceCalculateSM_SharedPfiS_ii_param_2,
	.param .u32 _Z24DeviceCalculateSM_SharedPfiS_ii_param_3,
	.param .u32 _Z24DeviceCalculateSM_SharedPfiS_ii_param_4
)
{
	.reg .pred 	%p<72>;
	.reg .b32 	%r<149>;
	.reg .b32 	%f<88>;
	.reg .b64 	%rd<17>;

	ld.param.u64 	%rd3, [_Z24DeviceCalculateSM_SharedPfiS_ii_param_0];
	ld.param.u32 	%r75, [_Z24DeviceCalculateSM_SharedPfiS_ii_param_1];
	ld.param.u64 	%rd2, [_Z24DeviceCalculateSM_SharedPfiS_ii_param_2];
	ld.param.u32 	%r76, [_Z24DeviceCalculateSM_SharedPfiS_ii_param_3];
	ld.param.u32 	%r77, [_Z24DeviceCalculateSM_SharedPfiS_ii_param_4];
	cvta.to.global.u64 	%rd1, %rd3;
	mov.u32 	%r1, %ntid.x;
	mov.u32 	%r2, %ctaid.x;
	mul.lo.s32 	%r3, %r1, %r2;
	mov.u32 	%r4, %tid.x;
	add.s32 	%r5, %r3, %r4;
	setp.ge.s32 	%p1, %r5, %r75;
	@%p1 bra 	$L__BB1_66;
	add.s32 	%r6, %r77, %r1;
	div.u32 	%r7, %r6, %r1;
	add.s32 	%r8, %r7, 1;
	setp.eq.s32 	%p2, %r8, 0;
	@%p2 bra 	$L__BB1_23;
	and.b32  	%r9, %r8, 3;
	setp.lt.u32 	%p3, %r7, 3;
	mov.b32 	%r140, 0;
	@%p3 bra 	$L__BB1_17;
	and.b32  	%r140, %r8, -4;
	neg.s32 	%r139, %r140;
	shl.b32 	%r12, %r1, 2;
	mad.lo.s32 	%r80, %r1, %r2, %r1;
	add.s32 	%r137, %r4, %r80;
	add.s32 	%r81, %r2, 2;
	mad.lo.s32 	%r136, %r1, %r81, %r4;
	add.s32 	%r82, %r2, 3;
	mad.lo.s32 	%r135, %r1, %r82, %r4;
	add.s32 	%r134, %r4, %r1;
	shl.b32 	%r17, %r4, 2;
	shl.b32 	%r83, %r1, 1;
	add.s32 	%r132, %r4, %r83;
	mad.lo.s32 	%r131, %r1, 3, %r4;
	mad.lo.s32 	%r20, %r1, 12, %r17;
	mov.u32 	%r133, cache;
	mov.u32 	%r130, %r4;
	mov.u32 	%r138, %r5;
$L__BB1_4:
	setp.ge.s32 	%p4, %r130, %r6;
	@%p4 bra 	$L__BB1_7;
	setp.ge.u32 	%p5, %r138, %r75;
	@%p5 bra 	$L__BB1_7;
	mul.wide.u32 	%rd4, %r138, 4;
	add.s64 	%rd5, %rd1, %rd4;
	ld.global.f32 	%f39, [%rd5];
	add.s32 	%r84, %r133, %r17;
	st.shared.f32 	[%r84], %f39;
$L__BB1_7:
	setp.ge.s32 	%p6, %r134, %r6;
	@%p6 bra 	$L__BB1_10;
	setp.ge.u32 	%p7, %r137, %r75;
	@%p7 bra 	$L__BB1_10;
	mul.wide.u32 	%rd6, %r137, 4;
	add.s64 	%rd7, %rd1, %rd6;
	ld.global.f32 	%f40, [%rd7];
	add.s32 	%r85, %r17, %r12;
	add.s32 	%r86, %r133, %r85;
	st.shared.f32 	[%r86], %f40;
$L__BB1_10:
	setp.ge.s32 	%p8, %r132, %r6;
	@%p8 bra 	$L__BB1_13;
	setp.ge.u32 	%p9, %r136, %r75;
	@%p9 bra 	$L__BB1_13;
	mul.wide.u32 	%rd8, %r136, 4;
	add.s64 	%rd9, %rd1, %rd8;
	ld.global.f32 	%f41, [%rd9];
	shl.b32 	%r87, %r1, 3;
	add.s32 	%r88, %r17, %r87;
	add.s32 	%r89, %r133, %r88;
	st.shared.f32 	[%r89], %f41;
$L__BB1_13:
	setp.ge.s32 	%p10, %r131, %r6;
	@%p10 bra 	$L__BB1_16;
	setp.ge.u32 	%p11, %r135, %r75;
	@%p11 bra 	$L__BB1_16;
	mul.wide.u32 	%rd10, %r135, 4;
	add.s64 	%rd11, %rd1, %rd10;
	ld.global.f32 	%f42, [%rd11];
	add.s32 	%r90, %r133, %r20;
	st.shared.f32 	[%r90], %f42;
$L__BB1_16:
	add.s32 	%r139, %r139, 4;
	add.s32 	%r138, %r138, %r12;
	add.s32 	%r137, %r137, %r12;
	add.s32 	%r136, %r136, %r12;
	add.s32 	%r135, %r135, %r12;
	add.s32 	%r134, %r134, %r12;
	shl.b32 	%r91, %r1, 4;
	add.s32 	%r133, %r133, %r91;
	add.s32 	%r132, %r132, %r12;
	add.s32 	%r131, %r131, %r12;
	add.s32 	%r130, %r130, %r12;
	setp.ne.s32 	%p12, %r139, 0;
	@%p12 bra 	$L__BB1_4;
$L__BB1_17:
	setp.eq.s32 	%p13, %r9, 0;
	@%p13 bra 	$L__BB1_23;
	add.s32 	%r92, %r2, %r140;
	mad.lo.s32 	%r144, %r1, %r92, %r4;
	mad.lo.s32 	%r142, %r1, %r140, %r4;
	shl.b32 	%r93, %r142, 2;
	mov.u32 	%r94, cache;
	add.s32 	%r143, %r94, %r93;
	shl.b32 	%r45, %r1, 2;
	neg.s32 	%r141, %r9;
$L__BB1_19:
	.pragma "nounroll";
	setp.ge.s32 	%p14, %r142, %r6;
	@%p14 bra 	$L__BB1_22;
	setp.ge.u32 	%p15, %r144, %r75;
	@%p15 bra 	$L__BB1_22;
	mul.wide.u32 	%rd12, %r144, 4;
	add.s64 	%rd13, %rd1, %rd12;
	ld.global.f32 	%f43, [%rd13];
	st.shared.f32 	[%r143], %f43;
$L__BB1_22:
	add.s32 	%r144, %r144, %r1;
	add.s32 	%r143, %r143, %r45;
	add.s32 	%r142, %r142, %r1;
	add.s32 	%r141, %r141, 1;
	setp.ne.s32 	%p16, %r141, 0;
	@%p16 bra 	$L__BB1_19;
$L__BB1_23:
	bar.sync 	0;
	setp.lt.s32 	%p17, %r77, 1;
	mov.f32 	%f67, 0f00000000;
	@%p17 bra 	$L__BB1_64;
	and.b32  	%r55, %r77, 7;
	setp.lt.u32 	%p18, %r77, 8;
	mov.f32 	%f67, 0f00000000;
	mov.b32 	%r147, 0;
	@%p18 bra 	$L__BB1_43;
	and.b32  	%r147, %r77, 2147483640;
	mov.f32 	%f67, 0f00000000;
	mov.b32 	%r145, 0;
	mov.u32 	%r98, cache;
$L__BB1_26:
	.pragma "nounroll";
	add.s32 	%r58, %r145, %r4;
	setp.ge.u32 	%p19, %r58, %r6;
	add.s32 	%r59, %r58, %r3;
	setp.ge.s32 	%p20, %r59, %r75;
	shl.b32 	%r97, %r58, 2;
	add.s32 	%r60, %r98, %r97;
	or.pred  	%p21, %p19, %p20;
	@%p21 bra 	$L__BB1_28;
	ld.shared.f32 	%f48, [%r60];
	add.f32 	%f67, %f67, %f48;
$L__BB1_28:
	add.s32 	%r99, %r58, 1;
	setp.ge.u32 	%p22, %r99, %r6;
	add.s32 	%r100, %r59, 1;
	setp.ge.s32 	%p23, %r100, %r75;
	or.pred  	%p24, %p22, %p23;
	@%p24 bra 	$L__BB1_30;
	ld.shared.f32 	%f49, [%r60+4];
	add.f32 	%f67, %f67, %f49;
$L__BB1_30:
	add.s32 	%r101, %r58, 2;
	setp.ge.u32 	%p25, %r101, %r6;
	add.s32 	%r102, %r59, 2;
	setp.ge.s32 	%p26, %r102, %r75;
	or.pred  	%p27, %p25, %p26;
	@%p27 bra 	$L__BB1_32;
	ld.shared.f32 	%f50, [%r60+8];
	add.f32 	%f67, %f67, %f50;
$L__BB1_32:
	add.s32 	%r103, %r58, 3;
	setp.ge.u32 	%p28, %r103, %r6;
	add.s32 	%r104, %r59, 3;
	setp.ge.s32 	%p29, %r104, %r75;
	or.pred  	%p30, %p28, %p29;
	@%p30 bra 	$L__BB1_34;
	ld.shared.f32 	%f51, [%r60+12];
	add.f32 	%f67, %f67, %f51;
$L__BB1_34:
	add.s32 	%r105, %r58, 4;
	setp.ge.u32 	%p31, %r105, %r6;
	add.s32 	%r106, %r59, 4;
	setp.ge.s32 	%p32, %r106, %r75;
	or.pred  	%p33, %p31, %p32;
	@%p33 bra 	$L__BB1_36;
	ld.shared.f32 	%f52, [%r60+16];
	add.f32 	%f67, %f67, %f52;
$L__BB1_36:
	add.s32 	%r107, %r58, 5;
	setp.ge.u32 	%p34, %r107, %r6;
	add.s32 	%r108, %r59, 5;
	setp.ge.s32 	%p35, %r108, %r75;
	or.pred  	%p36, %p34, %p35;
	@%p36 bra 	$L__BB1_38;
	ld.shared.f32 	%f53, [%r60+20];
	add.f32 	%f67, %f67, %f53;
$L__BB1_38:
	add.s32 	%r109, %r58, 6;
	setp.ge.u32 	%p37, %r109, %r6;
	add.s32 	%r110, %r59, 6;
	setp.ge.s32 	%p38, %r110, %r75;
	or.pred  	%p39, %p37, %p38;
	@%p39 bra 	$L__BB1_40;
	ld.shared.f32 	%f54, [%r60+24];
	add.f32 	%f67, %f67, %f54;
$L__BB1_40:
	add.s32 	%r111, %r58, 7;
	setp.ge.u32 	%p40, %r111, %r6;
	add.s32 	%r112, %r59, 7;
	setp.ge.s32 	%p41, %r112, %r75;
	or.pred  	%p42, %p40, %p41;
	@%p42 bra 	$L__BB1_42;
	ld.shared.f32 	%f55, [%r60+28];
	add.f32 	%f67, %f67, %f55;
$L__BB1_42:
	add.s32 	%r145, %r145, 8;
	setp.ne.s32 	%p43, %r145, %r147;
	@%p43 bra 	$L__BB1_26;
$L__BB1_43:
	setp.eq.s32 	%p44, %r55, 0;
	@%p44 bra 	$L__BB1_64;
	and.b32  	%r63, %r77, 3;
	setp.lt.u32 	%p45, %r55, 4;
	@%p45 bra 	$L__BB1_54;
	add.s32 	%r64, %r147, %r4;
	setp.ge.u32 	%p46, %r64, %r6;
	add.s32 	%r65, %r64, %r3;
	setp.ge.s32 	%p47, %r65, %r75;
	shl.b32 	%r113, %r64, 2;
	mov.u32 	%r114, cache;
	add.s32 	%r66, %r114, %r113;
	or.pred  	%p48, %p46, %p47;
	@%p48 bra 	$L__BB1_47;
	ld.shared.f32 	%f57, [%r66];
	add.f32 	%f67, %f67, %f57;
$L__BB1_47:
	add.s32 	%r115, %r64, 1;
	setp.ge.u32 	%p49, %r115, %r6;
	add.s32 	%r116, %r65, 1;
	setp.ge.s32 	%p50, %r116, %r75;
	or.pred  	%p51, %p49, %p50;
	@%p51 bra 	$L__BB1_49;
	ld.shared.f32 	%f58, [%r66+4];
	add.f32 	%f67, %f67, %f58;
$L__BB1_49:
	add.s32 	%r117, %r64, 2;
	setp.ge.u32 	%p52, %r117, %r6;
	add.s32 	%r118, %r65, 2;
	setp.ge.s32 	%p53, %r118, %r75;
	or.pred  	%p54, %p52, %p53;
	@%p54 bra 	$L__BB1_51;
	ld.shared.f32 	%f59, [%r66+8];
	add.f32 	%f67, %f67, %f59;
$L__BB1_51:
	add.s32 	%r119, %r64, 3;
	setp.ge.u32 	%p55, %r119, %r6;
	add.s32 	%r120, %r65, 3;
	setp.ge.s32 	%p56, %r120, %r75;
	or.pred  	%p57, %p55, %p56;
	@%p57 bra 	$L__BB1_53;
	ld.shared.f32 	%f60, [%r66+12];
	add.f32 	%f67, %f67, %f60;
$L__BB1_53:
	add.s32 	%r147, %r147, 4;
$L__BB1_54:
	setp.eq.s32 	%p58, %r63, 0;
	@%p58 bra 	$L__BB1_64;
	setp.eq.s32 	%p59, %r63, 1;
	@%p59 bra 	$L__BB1_61;
	add.s32 	%r69, %r147, %r4;
	setp.ge.u32 	%p60, %r69, %r6;
	add.s32 	%r70, %r69, %r3;
	setp.ge.s32 	%p61, %r70, %r75;
	shl.b32 	%r121, %r69, 2;
	mov.u32 	%r122, cache;
	add.s32 	%r71, %r122, %r121;
	or.pred  	%p62, %p60, %p61;
	@%p62 bra 	$L__BB1_58;
	ld.shared.f32 	%f62, [%r71];
	add.f32 	%f67, %f67, %f62;
$L__BB1_58:
	add.s32 	%r123, %r69, 1;
	setp.ge.u32 	%p63, %r123, %r6;
	add.s32 	%r124, %r70, 1;
	setp.ge.s32 	%p64, %r124, %r75;
	or.pred  	%p65, %p63, %p64;
	@%p65 bra 	$L__BB1_60;
	ld.shared.f32 	%f63, [%r71+4];
	add.f32 	%f67, %f67, %f63;
$L__BB1_60:
	add.s32 	%r147, %r147, 2;
$L__BB1_61:
	and.b32  	%r125, %r77, 1;
	setp.eq.b32 	%p66, %r125, 1;
	not.pred 	%p67, %p66;
	@%p67 bra 	$L__BB1_64;
	add.s32 	%r74, %r147, %r4;
	setp.ge.u32 	%p68, %r74, %r6;
	add.s32 	%r126, %r74, %r3;
	setp.ge.s32 	%p69, %r126, %r75;
	or.pred  	%p70, %p68, %p69;
	@%p70 bra 	$L__BB1_64;
	shl.b32 	%r127, %r74, 2;
	mov.u32 	%r128, cache;
	add.s32 	%r129, %r128, %r127;
	ld.shared.f32 	%f64, [%r129];
	add.f32 	%f67, %f67, %f64;
$L__BB1_64:
	cvt.rn.f32.s32 	%f65, %r77;
	div.rn.f32 	%f38, %f67, %f65;
	setp.ge.s32 	%p71, %r5, %r76;
	@%p71 bra 	$L__BB1_66;
	cvta.to.global.u64 	%rd14, %rd2;
	mul.wide.s32 	%rd15, %r5, 4;
	add.s64 	%rd16, %rd14, %rd15;
	st.global.f32 	[%rd16], %f38;
$L__BB1_66:
	ret;

}


// ===== COMPILED SASS (sm_100) =====

	.target	sm_100

	.elftype	@"ET_EXEC"


//--------------------- .note.nv.tkinfo           --------------------------
	.section	.note.nv.tkinfo,"",@"SHT_NOTE"
	.sectionflags	@"SHF_NOTE_NV_TKINFO"
	.tkinfo
        /*0018*/ 	.word	0x00000002
        /*0030*/ 	.string	""
        /*0030*/ 	.string	"ptxas"
        /*0030*/ 	.string	"Cuda compilation tools, release 13.0, V13.0.88"
        /*0030*/ 	.string	"Build cuda_13.0.r13.0/compiler.36424714_0"
        /*0030*/ 	.string	"-arch sm_100 -m 64 "



//--------------------- .note.nv.cuinfo           --------------------------
	.section	.note.nv.cuinfo,"",@"SHT_NOTE"
	.sectionflags	@"SHF_NOTE_NV_CUINFO"
        /*0018*/ 	.short	0x0002
        /*001a*/ 	.short	0x0064
        /*001c*/ 	.short	0x0082
	.zero		2


//--------------------- .nv.info                  --------------------------
	.section	.nv.info,"",@"SHT_CUDA_INFO"
	.align	4


	//----- nvinfo : EIATTR_REGCOUNT
	.align		4
        /*0000*/ 	.byte	0x04, 0x2f
        /*0002*/ 	.short	(.L_1 - .L_0)
	.align		4
.L_0:
        /*0004*/ 	.word	index@(_Z24DeviceCalculateSM_GlobalPfiS_ii)
        /*0008*/ 	.word	0x0000001f


	//----- nvinfo : EIATTR_FRAME_SIZE
	.align		4
.L_1:
        /*000c*/ 	.byte	0x04, 0x11
        /*000e*/ 	.short	(.L_3 - .L_2)
	.align		4
.L_2:
        /*0010*/ 	.word	index@($__internal_1_$__cuda_sm3x_div_rn_noftz_f32_slowpath)
        /*0014*/ 	.word	0x00000000


	//----- nvinfo : EIATTR_FRAME_SIZE
	.align		4
.L_3:
        /*0018*/ 	.byte	0x04, 0x11
        /*001a*/ 	.short	(.L_5 - .L_4)
	.align		4
.L_4:
        /*001c*/ 	.word	index@(_Z24DeviceCalculateSM_GlobalPfiS_ii)
        /*0020*/ 	.word	0x00000000


	//----- nvinfo : EIATTR_REGCOUNT
	.align		4
.L_5:
        /*0024*/ 	.byte	0x04, 0x2f
        /*0026*/ 	.short	(.L_7 - .L_6)
	.align		4
.L_6:
        /*0028*/ 	.word	index@(_Z24DeviceCalculateSM_SharedPfiS_ii)
        /*002c*/ 	.word	0x00000020


	//----- nvinfo : EIATTR_FRAME_SIZE
	.align		4
.L_7:
        /*0030*/ 	.byte	0x04, 0x11
        /*0032*/ 	.short	(.L_9 - .L_8)
	.align		4
.L_8:
        /*0034*/ 	.word	index@($__internal_0_$__cuda_sm3x_div_rn_noftz_f32_slowpath)
        /*0038*/ 	.word	0x00000000


	//----- nvinfo : EIATTR_FRAME_SIZE
	.align		4
.L_9:
        /*003c*/ 	.byte	0x04, 0x11
        /*003e*/ 	.short	(.L_11 - .L_10)
	.align		4
.L_10:
        /*0040*/ 	.word	index@(_Z24DeviceCalculateSM_SharedPfiS_ii)
        /*0044*/ 	.word	0x00000000


	//----- nvinfo : EIATTR_MIN_STACK_SIZE
	.align		4
.L_11:
        /*0048*/ 	.byte	0x04, 0x12
        /*004a*/ 	.short	(.L_13 - .L_12)
	.align		4
.L_12:
        /*004c*/ 	.word	index@(_Z24DeviceCalculateSM_SharedPfiS_ii)
        /*0050*/ 	.word	0x00000000


	//----- nvinfo : EIATTR_MIN_STACK_SIZE
	.align		4
.L_13:
        /*0054*/ 	.byte	0x04, 0x12
        /*0056*/ 	.short	(.L_15 - .L_14)
	.align		4
.L_14:
        /*0058*/ 	.word	index@(_Z24DeviceCalculateSM_GlobalPfiS_ii)
        /*005c*/ 	.word	0x00000000
.L_15:


//--------------------- .nv.compat                --------------------------
	.section	.nv.compat,"",@"SHT_CUDA_COMPAT_INFO"
	.align	4
        /*0000*/ 	.byte	0x02, 0x09, 0x00, 0x00, 0x02, 0x02, 0x01, 0x00, 0x02, 0x05, 0x05, 0x00, 0x03, 0x07, 0x01, 0x01
        /*0010*/ 	.byte	0x02, 0x03, 0x00, 0x00, 0x02, 0x06, 0x01, 0x00, 0x04, 0x0b, 0x08, 0x00, 0x01, 0x00, 0x00, 0x00
        /*0020*/ 	.byte	0x00, 0x00, 0x00, 0x00


//--------------------- .nv.info._Z24DeviceCalculateSM_SharedPfiS_ii --------------------------
	.section	.nv.info._Z24DeviceCalculateSM_SharedPfiS_ii,"",@"SHT_CUDA_INFO"
	.sectionflags	@""
	.align	4


	//----- nvinfo : EIATTR_CUDA_API_VERSION
	.align		4
        /*0000*/ 	.byte	0x04, 0x37
        /*0002*/ 	.short	(.L_17 - .L_16)
.L_16:
        /*0004*/ 	.word	0x00000082


	//----- nvinfo : EIATTR_KPARAM_INFO
	.align		4
.L_17:
        /*0008*/ 	.byte	0x04, 0x17
        /*000a*/ 	.short	(.L_19 - .L_18)
.L_18:
        /*000c*/ 	.word	0x00000000
        /*0010*/ 	.short	0x0004
        /*0012*/ 	.short	0x001c
        /*0014*/ 	.byte	0x00, 0xf0, 0x11, 0x00


	//----- nvinfo : EIATTR_KPARAM_INFO
	.align		4
.L_19:
        /*0018*/ 	.byte	0x04, 0x17
        /*001a*/ 	.short	(.L_21 - .L_20)
.L_20:
        /*001c*/ 	.word	0x00000000
        /*0020*/ 	.short	0x0003
        /*0022*/ 	.short	0x0018
        /*0024*/ 	.byte	0x00, 0xf0, 0x11, 0x00


	//----- nvinfo : EIATTR_KPARAM_INFO
	.align		4
.L_21:
        /*0028*/ 	.byte	0x04, 0x17
        /*002a*/ 	.short	(.L_23 - .L_22)
.L_22:
        /*002c*/ 	.word	0x00000000
        /*0030*/ 	.short	0x0002
        /*0032*/ 	.short	0x0010
        /*0034*/ 	.byte	0x00, 0xf5, 0x21, 0x00


	//----- nvinfo : EIATTR_KPARAM_INFO
	.align		4
.L_23:
        /*0038*/ 	.byte	0x04, 0x17
        /*003a*/ 	.short	(.L_25 - .L_24)
.L_24:
        /*003c*/ 	.word	0x00000000
        /*0040*/ 	.short	0x0001
        /*0042*/ 	.short	0x0008
        /*0044*/ 	.byte	0x00, 0xf0, 0x11, 0x00


	//----- nvinfo : EIATTR_KPARAM_INFO
	.align		4
.L_25:
        /*0048*/ 	.byte	0x04, 0x17
        /*004a*/ 	.short	(.L_27 - .L_26)
.L_26:
        /*004c*/ 	.word	0x00000000
        /*0050*/ 	.short	0x0000
        /*0052*/ 	.short	0x0000
        /*0054*/ 	.byte	0x00, 0xf5, 0x21, 0x00


	//----- nvinfo : EIATTR_SPARSE_MMA_MASK
	.align		4
.L_27:
        /*0058*/ 	.byte	0x03, 0x50
        /*005a*/ 	.short	0x0000


	//----- nvinfo : EIATTR_MAXREG_COUNT
	.align		4
        /*005c*/ 	.byte	0x03, 0x1b
        /*005e*/ 	.short	0x00ff


	//----- nvinfo : EIATTR_NUM_BARRIERS
	.align		4
        /*0060*/ 	.byte	0x02, 0x4c
        /*0062*/ 	.byte	0x01
	.zero		1


	//----- nvinfo : EIATTR_MERCURY_ISA_VERSION
	.align		4
        /*0064*/ 	.byte	0x03, 0x5f
        /*0066*/ 	.short	0x0101


	//----- nvinfo : EIATTR_VRC_CTA_INIT_COUNT
	.align		4
        /*0068*/ 	.byte	0x02, 0x4a
	.zero		1
	.zero		1


	//----- nvinfo : EIATTR_EXIT_INSTR_OFFSETS
	.align		4
        /*006c*/ 	.byte	0x04, 0x1c
        /*006e*/ 	.short	(.L_29 - .L_28)


	//   ....[0]....
.L_28:
        /*0070*/ 	.word	0x00000080


	//   ....[1]....
        /*0074*/ 	.word	0x00001140


	//   ....[2]....
        /*0078*/ 	.word	0x00001180


	//----- nvinfo : EIATTR_CRS_STACK_SIZE
	.align		4
.L_29:
        /*007c*/ 	.byte	0x04, 0x1e
        /*007e*/ 	.short	(.L_31 - .L_30)
.L_30:
        /*0080*/ 	.word	0x00000000


	//----- nvinfo : EIATTR_CBANK_PARAM_SIZE
	.align		4
.L_31:
        /*0084*/ 	.byte	0x03, 0x19
        /*0086*/ 	.short	0x0020


	//----- nvinfo : EIATTR_PARAM_CBANK
	.align		4
        /*0088*/ 	.byte	0x04, 0x0a
        /*008a*/ 	.short	(.L_33 - .L_32)
	.align		4
.L_32:
        /*008c*/ 	.word	index@(.nv.constant0._Z24DeviceCalculateSM_SharedPfiS_ii)
        /*0090*/ 	.short	0x0380
        /*0092*/ 	.short	0x0020


	//----- nvinfo : EIATTR_SW_WAR
	.align		4
.L_33:
        /*0094*/ 	.byte	0x04, 0x36
        /*0096*/ 	.short	(.L_35 - .L_34)
.L_34:
        /*0098*/ 	.word	0x00000008
.L_35:


//--------------------- .nv.info._Z24DeviceCalculateSM_GlobalPfiS_ii --------------------------
	.section	.nv.info._Z24DeviceCalculateSM_GlobalPfiS_ii,"",@"SHT_CUDA_INFO"
	.sectionflags	@""
	.align	4


	//----- nvinfo : EIATTR_CUDA_API_VERSION
	.align		4
        /*0000*/ 	.byte	0x04, 0x37
        /*0002*/ 	.short	(.L_37 - .L_36)
.L_36:
        /*0004*/ 	.word	0x00000082


	//----- nvinfo : EIATTR_KPARAM_INFO
	.align		4
.L_37:
        /*0008*/ 	.byte	0x04, 0x17
        /*000a*/ 	.short	(.L_39 - .L_38)
.L_38:
        /*000c*/ 	.word	0x00000000
        /*0010*/ 	.short	0x0004
        /*0012*/ 	.short	0x001c
        /*0014*/ 	.byte	0x00, 0xf0, 0x11, 0x00


	//----- nvinfo : EIATTR_KPARAM_INFO
	.align		4
.L_39:
        /*0018*/ 	.byte	0x04, 0x17
        /*001a*/ 	.short	(.L_41 - .L_40)
.L_40:
        /*001c*/ 	.word	0x00000000
        /*0020*/ 	.short	0x0003
        /*0022*/ 	.short	0x0018
        /*0024*/ 	.byte	0x00, 0xf0, 0x11, 0x00


	//----- nvinfo : EIATTR_KPARAM_INFO
	.align		4
.L_41:
        /*0028*/ 	.byte	0x04, 0x17
        /*002a*/ 	.short	(.L_43 - .L_42)
.L_42:
        /*002c*/ 	.word	0x00000000
        /*0030*/ 	.short	0x0002
        /*0032*/ 	.short	0x0010
        /*0034*/ 	.byte	0x00, 0xf5, 0x21, 0x00


	//----- nvinfo : EIATTR_KPARAM_INFO
	.align		4
.L_43:
        /*0038*/ 	.byte	0x04, 0x17
        /*003a*/ 	.short	(.L_45 - .L_44)
.L_44:
        /*003c*/ 	.word	0x00000000
        /*0040*/ 	.short	0x0001
        /*0042*/ 	.short	0x0008
        /*0044*/ 	.byte	0x00, 0xf0, 0x11, 0x00


	//----- nvinfo : EIATTR_KPARAM_INFO
	.align		4
.L_45:
        /*0048*/ 	.byte	0x04, 0x17
        /*004a*/ 	.short	(.L_47 - .L_46)
.L_46:
        /*004c*/ 	.word	0x00000000
        /*0050*/ 	.short	0x0000
        /*0052*/ 	.short	0x0000
        /*0054*/ 	.byte	0x00, 0xf5, 0x21, 0x00


	//----- nvinfo : EIATTR_SPARSE_MMA_MASK
	.align		4
.L_47:
        /*0058*/ 	.byte	0x03, 0x50
        /*005a*/ 	.short	0x0000


	//----- nvinfo : EIATTR_MAXREG_COUNT
	.align		4
        /*005c*/ 	.byte	0x03, 0x1b
        /*005e*/ 	.short	0x00ff


	//----- nvinfo : EIATTR_MERCURY_ISA_VERSION
	.align		4
        /*0060*/ 	.byte	0x03, 0x5f
        /*0062*/ 	.short	0x0101


	//----- nvinfo : EIATTR_VRC_CTA_INIT_COUNT
	.align		4
        /*0064*/ 	.byte	0x02, 0x4a
	.zero		1
	.zero		1


	//----- nvinfo : EIATTR_EXIT_INSTR_OFFSETS
	.align		4
        /*0068*/ 	.byte	0x04, 0x1c
        /*006a*/ 	.short	(.L_49 - .L_48)


	//   ....[0]....
.L_48:
        /*006c*/ 	.word	0x00000080


	//   ....[1]....
        /*0070*/ 	.word	0x00000890


	//----- nvinfo : EIATTR_CRS_STACK_SIZE
	.align		4
.L_49:
        /*0074*/ 	.byte	0x04, 0x1e
        /*0076*/ 	.short	(.L_51 - .L_50)
.L_50:
        /*0078*/ 	.word	0x00000000


	//----- nvinfo : EIATTR_CBANK_PARAM_SIZE
	.align		4
.L_51:
        /*007c*/ 	.byte	0x03, 0x19
        /*007e*/ 	.short	0x0020


	//----- nvinfo : EIATTR_PARAM_CBANK
	.align		4
        /*0080*/ 	.byte	0x04, 0x0a
        /*0082*/ 	.short	(.L_53 - .L_52)
	.align		4
.L_52:
        /*0084*/ 	.word	index@(.nv.constant0._Z24DeviceCalculateSM_GlobalPfiS_ii)
        /*0088*/ 	.short	0x0380
        /*008a*/ 	.short	0x0020


	//----- nvinfo : EIATTR_SW_WAR
	.align		4
.L_53:
        /*008c*/ 	.byte	0x04, 0x36
        /*008e*/ 	.short	(.L_55 - .L_54)
.L_54:
        /*0090*/ 	.word	0x00000008
.L_55:


//--------------------- .nv.callgraph             --------------------------
	.section	.nv.callgraph,"",@"SHT_CUDA_CALLGRAPH"
	.align	4
	.sectionentsize	8
	.align		4
        /*0000*/ 	.word	0x00000000
	.align		4
        /*0004*/ 	.word	0xffffffff
	.align		4
        /*0008*/ 	.word	0x00000000
	.align		4
        /*000c*/ 	.word	0xfffffffe
	.align		4
        /*0010*/ 	.word	0x00000000
	.align		4
        /*0014*/ 	.word	0xfffffffd
	.align		4
        /*0018*/ 	.word	0x00000000
	.align		4
        /*001c*/ 	.word	0xfffffffc


//--------------------- .text._Z24DeviceCalculateSM_SharedPfiS_ii --------------------------
	.section	.text._Z24DeviceCalculateSM_SharedPfiS_ii,"ax",@progbits
	.align	128
        .global         _Z24DeviceCalculateSM_SharedPfiS_ii
        .type           _Z24DeviceCalculateSM_SharedPfiS_ii,@function
        .size           _Z24DeviceCalculateSM_SharedPfiS_ii,(.L_x_43 - _Z24DeviceCalculateSM_SharedPfiS_ii)
        .other          _Z24DeviceCalculateSM_SharedPfiS_ii,@"STO_CUDA_ENTRY STV_DEFAULT"
_Z24DeviceCalculateSM_SharedPfiS_ii:
.text._Z24DeviceCalculateSM_SharedPfiS_ii:
[----:B------:R-:W-:Y:S01]  /*0000*/  LDC R1, c[0x0][0x37c] ;  /* 0x0000df00ff017b82 */ /* 0x000fe20000000800 */
[----:B------:R-:W0:Y:S07]  /*0010*/  S2R R0, SR_TID.X ;  /* 0x0000000000007919 */ /* 0x000e2e0000002100 */
[----:B------:R-:W1:Y:S01]  /*0020*/  S2UR UR12, SR_CTAID.X ;  /* 0x00000000000c79c3 */ /* 0x000e620000002500 */
[----:B------:R-:W1:Y:S01]  /*0030*/  LDCU UR11, c[0x0][0x360] ;  /* 0x00006c00ff0b77ac */ /* 0x000e620008000800 */
[----:B------:R-:W2:Y:S01]  /*0040*/  LDCU UR6, c[0x0][0x388] ;  /* 0x00007100ff0677ac */ /* 0x000ea20008000800 */
[----:B-1----:R-:W-:-:S06]  /*0050*/  UIMAD UR9, UR11, UR12, URZ ;  /* 0x0000000c0b0972a4 */ /* 0x002fcc000f8e02ff */
[----:B0-----:R-:W-:-:S05]  /*0060*/  VIADD R2, R0, UR9 ;  /* 0x0000000900027c36 */ /* 0x001fca0008000000 */
[----:B--2---:R-:W-:-:S13]  /*0070*/  ISETP.GE.AND P0, PT, R2, UR6, PT ;  /* 0x0000000602007c0c */ /* 0x004fda000bf06270 */
[----:B------:R-:W-:Y:S05]  /*0080*/  @P0 EXIT ;  /* 0x000000000000094d */ /* 0x000fea0003800000 */
[----:B------:R-:W0:Y:S01]  /*0090*/  I2F.U32.RP R6, UR11 ;  /* 0x0000000b00067d06 */ /* 0x000e220008209000 */
[----:B------:R-:W1:Y:S01]  /*00a0*/  LDC R3, c[0x0][0x39c] ;  /* 0x0000e700ff037b82 */ /* 0x000e620000000800 */
[----:B------:R-:W-:Y:S01]  /*00b0*/  ISETP.NE.U32.AND P2, PT, RZ, UR11, PT ;  /* 0x0000000bff007c0c */ /* 0x000fe2000bf45070 */
[----:B------:R-:W2:Y:S05]  /*00c0*/  LDCU.64 UR14, c[0x0][0x358] ;  /* 0x00006b00ff0e77ac */ /* 0x000eaa0008000a00 */
[----:B0-----:R-:W0:Y:S01]  /*00d0*/  MUFU.RCP R6, R6 ;  /* 0x0000000600067308 */ /* 0x001e220000001000 */
[----:B-1----:R-:W-:Y:S02]  /*00e0*/  VIADD R3, R3, UR11 ;  /* 0x0000000b03037c36 */ /* 0x002fe40008000000 */
[----:B0-----:R-:W-:-:S05]  /*00f0*/  VIADD R4, R6, 0xffffffe ;  /* 0x0ffffffe06047836 */ /* 0x001fca0000000000 */
[----:B------:R0:W1:Y:S02]  /*0100*/  F2I.FTZ.U32.TRUNC.NTZ R5, R4 ;  /* 0x0000000400057305 */ /* 0x000064000021f000 */
[----:B0-----:R-:W-:Y:S02]  /*0110*/  IMAD.MOV.U32 R4, RZ, RZ, RZ ;  /* 0x000000ffff047224 */ /* 0x001fe400078e00ff */
[----:B-1----:R-:W-:-:S04]  /*0120*/  IMAD.MOV R7, RZ, RZ, -R5 ;  /* 0x000000ffff077224 */ /* 0x002fc800078e0a05 */
[----:B------:R-:W-:-:S04]  /*0130*/  IMAD R7, R7, UR11, RZ ;  /* 0x0000000b07077c24 */ /* 0x000fc8000f8e02ff */
[----:B------:R-:W-:-:S06]  /*0140*/  IMAD.HI.U32 R8, R5, R7, R4 ;  /* 0x0000000705087227 */ /* 0x000fcc00078e0004 */
[----:B------:R-:W-:-:S05]  /*0150*/  IMAD.HI.U32 R8, R8, R3, RZ ;  /* 0x0000000308087227 */ /* 0x000fca00078e00ff */
[----:B------:R-:W-:-:S05]  /*0160*/  IADD3 R6, PT, PT, -R8, RZ, RZ ;  /* 0x000000ff08067210 */ /* 0x000fca0007ffe1ff */
[----:B------:R-:W-:-:S05]  /*0170*/  IMAD R5, R6, UR11, R3 ;  /* 0x0000000b06057c24 */ /* 0x000fca000f8e0203 */
[----:B------:R-:W-:-:S13]  /*0180*/  ISETP.GE.U32.AND P0, PT, R5, UR11, PT ;  /* 0x0000000b05007c0c */ /* 0x000fda000bf06070 */
[----:B------:R-:W-:Y:S02]  /*0190*/  @P0 VIADD R5, R5, -UR11 ;  /* 0x8000000b05050c36 */ /* 0x000fe40008000000 */
[----:B------:R-:W-:-:S03]  /*01a0*/  @P0 VIADD R8, R8, 0x1 ;  /* 0x0000000108080836 */ /* 0x000fc60000000000 */
[----:B------:R-:W-:-:S13]  /*01b0*/  ISETP.GE.U32.AND P1, PT, R5, UR11, PT ;  /* 0x0000000b05007c0c */ /* 0x000fda000bf26070 */
[----:B------:R-:W-:Y:S01]  /*01c0*/  @P1 VIADD R8, R8, 0x1 ;  /* 0x0000000108081836 */ /* 0x000fe20000000000 */
[----:B------:R-:W-:-:S05]  /*01d0*/  @!P2 LOP3.LUT R8, RZ, UR11, RZ, 0x33, !PT ;  /* 0x0000000bff08ac12 */ /* 0x000fca000f8e33ff */
[----:B------:R-:W-:-:S05]  /*01e0*/  VIADD R6, R8, 0x1 ;  /* 0x0000000108067836 */ /* 0x000fca0000000000 */
[----:B------:R-:W-:-:S13]  /*01f0*/  ISETP.NE.AND P0, PT, R6, RZ, PT ;  /* 0x000000ff0600720c */ /* 0x000fda0003f05270 */
[----:B--2---:R-:W-:Y:S05]  /*0200*/  @!P0 BRA `(.L_x_0) ;  /* 0x0000000400588947 */ /* 0x004fea0003800000 */
[----:B------:R-:W-:Y:S01]  /*0210*/  ISETP.GE.U32.AND P0, PT, R8, 0x3, PT ;  /* 0x000000030800780c */ /* 0x000fe20003f06070 */
[----:B------:R-:W-:Y:S01]  /*0220*/  IMAD.MOV.U32 R5, RZ, RZ, RZ ;  /* 0x000000ffff057224 */ /* 0x000fe200078e00ff */
[----:B------:R-:W-:-:S04]  /*0230*/  LOP3.LUT R4, R6, 0x3, RZ, 0xc0, !PT ;  /* 0x0000000306047812 */ /* 0x000fc800078ec0ff */
[----:B------:R-:W-:-:S07]  /*0240*/  ISETP.NE.AND P4, PT, R4, RZ, PT ;  /* 0x000000ff0400720c */ /* 0x000fce0003f85270 */
[----:B------:R-:W-:Y:S06]  /*0250*/  @!P0 BRA `(.L_x_1) ;  /* 0x0000000000e88947 */ /* 0x000fec0003800000 */
[----:B------:R-:W0:Y:S01]  /*0260*/  LDC R7, c[0x0][0x360] ;  /* 0x0000d800ff077b82 */ /* 0x000e220000000800 */
[----:B------:R-:W-:Y:S01]  /*0270*/  UIMAD UR7, UR11, UR12, UR11 ;  /* 0x0000000c0b0772a4 */ /* 0x000fe2000f8e020b */
[----:B------:R-:W-:Y:S01]  /*0280*/  LOP3.LUT R5, R6, 0xfffffffc, RZ, 0xc0, !PT ;  /* 0xfffffffc06057812 */ /* 0x000fe200078ec0ff */
[----:B------:R-:W-:Y:S01]  /*0290*/  UIADD3 UR8, UPT, UPT, UR12, 0x2, URZ ;  /* 0x000000020c087890 */ /* 0x000fe2000fffe0ff */
[C---:B------:R-:W-:Y:S01]  /*02a0*/  IMAD.SHL.U32 R8, R0.reuse, 0x4, RZ ;  /* 0x0000000400087824 */ /* 0x040fe200078e00ff */
[----:B------:R-:W-:Y:S01]  /*02b0*/  UIADD3 UR10, UPT, UPT, UR12, 0x3, URZ ;  /* 0x000000030c0a7890 */ /* 0x000fe2000fffe0ff */
[C---:B------:R-:W-:Y:S01]  /*02c0*/  IADD3 R10, PT, PT, R0.reuse, UR11, RZ ;  /* 0x0000000b000a7c10 */ /* 0x040fe2000fffe0ff */
[----:B------:R-:W-:Y:S01]  /*02d0*/  IMAD.MOV.U32 R22, RZ, RZ, R0 ;  /* 0x000000ffff167224 */ /* 0x000fe200078e0000 */
[----:B------:R-:W1:Y:S01]  /*02e0*/  S2UR UR5, SR_CgaCtaId ;  /* 0x00000000000579c3 */ /* 0x000e620000008800 */
[----:B------:R-:W-:Y:S01]  /*02f0*/  IMAD.MOV.U32 R13, RZ, RZ, R2 ;  /* 0x000000ffff0d7224 */ /* 0x000fe200078e0002 */
[----:B------:R-:W-:Y:S01]  /*0300*/  IADD3 R25, PT, PT, -R5, RZ, RZ ;  /* 0x000000ff05197210 */ /* 0x000fe20007ffe1ff */
[----:B------:R-:W-:Y:S01]  /*0310*/  VIADD R12, R0, UR7 ;  /* 0x00000007000c7c36 */ /* 0x000fe20008000000 */
[----:B------:R-:W-:Y:S01]  /*0320*/  UMOV UR4, 0x400 ;  /* 0x0000040000047882 */ /* 0x000fe20000000000 */
[----:B------:R-:W2:Y:S01]  /*0330*/  LDCU UR6, c[0x0][0x388] ;  /* 0x00007100ff0677ac */ /* 0x000ea20008000800 */
[----:B0-----:R-:W-:-:S02]  /*0340*/  IMAD R9, R7, UR8, R0 ;  /* 0x0000000807097c24 */ /* 0x001fc4000f8e0200 */
[C-C-:B------:R-:W-:Y:S02]  /*0350*/  IMAD R11, R7.reuse, UR10, R0.reuse ;  /* 0x0000000a070b7c24 */ /* 0x140fe4000f8e0200 */
[C-C-:B------:R-:W-:Y:S02]  /*0360*/  IMAD R6, R7.reuse, 0x2, R0.reuse ;  /* 0x0000000207067824 */ /* 0x140fe400078e0200 */
[C---:B------:R-:W-:Y:S02]  /*0370*/  IMAD R24, R7.reuse, 0x3, R0 ;  /* 0x0000000307187824 */ /* 0x040fe400078e0200 */
[----:B------:R-:W-:Y:S01]  /*0380*/  IMAD R23, R7, 0xc, R8 ;  /* 0x0000000c07177824 */ /* 0x000fe200078e0208 */
[----:B-12---:R-:W-:-:S12]  /*0390*/  ULEA UR4, UR5, UR4, 0x18 ;  /* 0x0000000405047291 */ /* 0x006fd8000f8ec0ff */
.L_x_2:
[----:B------:R-:W-:Y:S02]  /*03a0*/  ISETP.GE.U32.AND P0, PT, R13, UR6, PT ;  /* 0x000000060d007c0c */ /* 0x000fe4000bf06070 */
[----:B------:R-:W-:Y:S02]  /*03b0*/  ISETP.GE.U32.AND P2, PT, R12, UR6, PT ;  /* 0x000000060c007c0c */ /* 0x000fe4000bf46070 */
[-C--:B------:R-:W-:Y:S02]  /*03c0*/  ISETP.GE.OR P0, PT, R22, R3.reuse, P0 ;  /* 0x000000031600720c */ /* 0x080fe40000706670 */
[----:B------:R-:W-:Y:S02]  /*03d0*/  ISETP.GE.U32.AND P3, PT, R9, UR6, PT ;  /* 0x0000000609007c0c */ /* 0x000fe4000bf66070 */
[----:B------:R-:W-:Y:S02]  /*03e0*/  ISETP.GE.U32.AND P1, PT, R11, UR6, PT ;  /* 0x000000060b007c0c */ /* 0x000fe4000bf26070 */
[----:B------:R-:W-:-:S02]  /*03f0*/  ISETP.GE.OR P2, PT, R10, R3, P2 ;  /* 0x000000030a00720c */ /* 0x000fc40001746670 */
[-C--:B------:R-:W-:Y:S02]  /*0400*/  ISETP.GE.OR P3, PT, R6, R3.reuse, P3 ;  /* 0x000000030600720c */ /* 0x080fe40001f66670 */
[----:B------:R-:W-:-:S03]  /*0410*/  ISETP.GE.OR P1, PT, R24, R3, P1 ;  /* 0x000000031800720c */ /* 0x000fc60000f26670 */
[----:B0-----:R-:W0:Y:S08]  /*0420*/  @!P0 LDC.64 R20, c[0x0][0x380] ;  /* 0x0000e000ff148b82 */ /* 0x001e300000000a00 */
[----:B------:R-:W1:Y:S08]  /*0430*/  @!P2 LDC.64 R14, c[0x0][0x380] ;  /* 0x0000e000ff0eab82 */ /* 0x000e700000000a00 */
[----:B------:R-:W2:Y:S08]  /*0440*/  @!P3 LDC.64 R16, c[0x0][0x380] ;  /* 0x0000e000ff10bb82 */ /* 0x000eb00000000a00 */
[----:B------:R-:W3:Y:S01]  /*0450*/  @!P1 LDC.64 R18, c[0x0][0x380] ;  /* 0x0000e000ff129b82 */ /* 0x000ee20000000a00 */
[----:B0-----:R-:W-:-:S06]  /*0460*/  @!P0 IMAD.WIDE.U32 R20, R13, 0x4, R20 ;  /* 0x000000040d148825 */ /* 0x001fcc00078e0014 */
[----:B------:R-:W4:Y:S01]  /*0470*/  @!P0 LDG.E R21, desc[UR14][R20.64] ;  /* 0x0000000e14158981 */ /* 0x000f22000c1e1900 */
[----:B-1----:R-:W-:-:S06]  /*0480*/  @!P2 IMAD.WIDE.U32 R14, R12, 0x4, R14 ;  /* 0x000000040c0ea825 */ /* 0x002fcc00078e000e */
[----:B------:R-:W5:Y:S01]  /*0490*/  @!P2 LDG.E R14, desc[UR14][R14.64] ;  /* 0x0000000e0e0ea981 */ /* 0x000f62000c1e1900 */
[----:B--2---:R-:W-:-:S06]  /*04a0*/  @!P3 IMAD.WIDE.U32 R16, R9, 0x4, R16 ;  /* 0x000000040910b825 */ /* 0x004fcc00078e0010 */
[----:B------:R-:W2:Y:S01]  /*04b0*/  @!P3 LDG.E R16, desc[UR14][R16.64] ;  /* 0x0000000e1010b981 */ /* 0x000ea2000c1e1900 */
[----:B---3--:R-:W-:-:S06]  /*04c0*/  @!P1 IMAD.WIDE.U32 R18, R11, 0x4, R18 ;  /* 0x000000040b129825 */ /* 0x008fcc00078e0012 */
[----:B------:R-:W3:Y:S01]  /*04d0*/  @!P1 LDG.E R18, desc[UR14][R18.64] ;  /* 0x0000000e12129981 */ /* 0x000ee2000c1e1900 */
[----:B------:R-:W-:Y:S02]  /*04e0*/  VIADD R25, R25, 0x4 ;  /* 0x0000000419197836 */ /* 0x000fe40000000000 */
[C-C-:B------:R-:W-:Y:S02]  /*04f0*/  @!P2 IMAD R27, R7.reuse, 0x4, R8.reuse ;  /* 0x00000004071ba824 */ /* 0x140fe400078e0208 */
[C---:B------:R-:W-:Y:S01]  /*0500*/  @!P3 IMAD R29, R7.reuse, 0x8, R8 ;  /* 0x00000008071db824 */ /* 0x040fe200078e0208 */
[C---:B------:R-:W-:Y:S01]  /*0510*/  LEA R6, R7.reuse, R6, 0x2 ;  /* 0x0000000607067211 */ /* 0x040fe200078e10ff */
[C---:B------:R-:W-:Y:S02]  /*0520*/  IMAD R22, R7.reuse, 0x4, R22 ;  /* 0x0000000407167824 */ /* 0x040fe400078e0216 */
[C---:B------:R-:W-:Y:S02]  /*0530*/  IMAD R10, R7.reuse, 0x4, R10 ;  /* 0x00000004070a7824 */ /* 0x040fe400078e020a */
[----:B------:R-:W-:-:S02]  /*0540*/  IMAD R24, R7, 0x4, R24 ;  /* 0x0000000407187824 */ /* 0x000fc400078e0218 */
[C---:B------:R-:W-:Y:S02]  /*0550*/  IMAD R13, R7.reuse, 0x4, R13 ;  /* 0x00000004070d7824 */ /* 0x040fe400078e020d */
[C---:B------:R-:W-:Y:S02]  /*0560*/  IMAD R12, R7.reuse, 0x4, R12 ;  /* 0x00000004070c7824 */ /* 0x040fe400078e020c */
[C---:B------:R-:W-:Y:S02]  /*0570*/  IMAD R9, R7.reuse, 0x4, R9 ;  /* 0x0000000407097824 */ /* 0x040fe400078e0209 */
[----:B------:R-:W-:Y:S01]  /*0580*/  IMAD R11, R7, 0x4, R11 ;  /* 0x00000004070b7824 */ /* 0x000fe200078e020b */
[----:B----4-:R0:W-:Y:S01]  /*0590*/  @!P0 STS [R8+UR4], R21 ;  /* 0x0000001508008988 */ /* 0x0101e20008000804 */
[----:B------:R-:W-:-:S03]  /*05a0*/  ISETP.NE.AND P0, PT, R25, RZ, PT ;  /* 0x000000ff1900720c */ /* 0x000fc60003f05270 */
[----:B-----5:R0:W-:Y:S04]  /*05b0*/  @!P2 STS [R27+UR4], R14 ;  /* 0x0000000e1b00a988 */ /* 0x0201e80008000804 */
[----:B--2---:R0:W-:Y:S04]  /*05c0*/  @!P3 STS [R29+UR4], R16 ;  /* 0x000000101d00b988 */ /* 0x0041e80008000804 */
[----:B---3--:R0:W-:Y:S01]  /*05d0*/  @!P1 STS [R23+UR4], R18 ;  /* 0x0000001217009988 */ /* 0x0081e20008000804 */
[----:B------:R-:W-:Y:S01]  /*05e0*/  ULEA UR4, UR11, UR4, 0x4 ;  /* 0x000000040b047291 */ /* 0x000fe2000f8e20ff */
[----:B------:R-:W-:Y:S11]  /*05f0*/  @P0 BRA `(.L_x_2) ;  /* 0xfffffffc00680947 */ /* 0x000ff6000383ffff */
.L_x_1:
[----:B------:R-:W-:Y:S05]  /*0600*/  @!P4 BRA `(.L_x_0) ;  /* 0x000000000058c947 */ /* 0x000fea0003800000 */
[----:B------:R-:W1:Y:S01]  /*0610*/  S2UR UR5, SR_CgaCtaId ;  /* 0x00000000000579c3 */ /* 0x000e620000008800 */
[----:B------:R-:W-:Y:S01]  /*0620*/  UMOV UR4, 0x400 ;  /* 0x0000040000047882 */ /* 0x000fe20000000000 */
[C---:B------:R-:W-:Y:S01]  /*0630*/  IADD3 R7, PT, PT, R5.reuse, UR12, RZ ;  /* 0x0000000c05077c10 */ /* 0x040fe2000fffe0ff */
[----:B------:R-:W-:Y:S01]  /*0640*/  IMAD R6, R5, UR11, R0 ;  /* 0x0000000b05067c24 */ /* 0x000fe2000f8e0200 */
[----:B------:R-:W2:Y:S01]  /*0650*/  LDCU UR6, c[0x0][0x388] ;  /* 0x00007100ff0677ac */ /* 0x000ea20008000800 */
[----:B------:R-:W-:Y:S02]  /*0660*/  IMAD.MOV R9, RZ, RZ, -R4 ;  /* 0x000000ffff097224 */ /* 0x000fe400078e0a04 */
[----:B------:R-:W-:Y:S01]  /*0670*/  IMAD R7, R7, UR11, R0 ;  /* 0x0000000b07077c24 */ /* 0x000fe2000f8e0200 */
[----:B-1----:R-:W-:-:S06]  /*0680*/  ULEA UR4, UR5, UR4, 0x18 ;  /* 0x0000000405047291 */ /* 0x002fcc000f8ec0ff */
[----:B0-2---:R-:W-:-:S07]  /*0690*/  LEA R8, R6, UR4, 0x2 ;  /* 0x0000000406087c11 */ /* 0x005fce000f8e10ff */
.L_x_3:
[----:B------:R-:W-:-:S04]  /*06a0*/  ISETP.GE.U32.AND P0, PT, R7, UR6, PT ;  /* 0x0000000607007c0c */ /* 0x000fc8000bf06070 */
[----:B------:R-:W-:-:S13]  /*06b0*/  ISETP.GE.OR P0, PT, R6, R3, P0 ;  /* 0x000000030600720c */ /* 0x000fda0000706670 */
[----:B------:R-:W0:Y:S02]  /*06c0*/  @!P0 LDC.64 R4, c[0x0][0x380] ;  /* 0x0000e000ff048b82 */ /* 0x000e240000000a00 */
[----:B0-----:R-:W-:-:S06]  /*06d0*/  @!P0 IMAD.WIDE.U32 R4, R7, 0x4, R4 ;  /* 0x0000000407048825 */ /* 0x001fcc00078e0004 */
[----:B------:R-:W2:Y:S01]  /*06e0*/  @!P0 LDG.E R5, desc[UR14][R4.64] ;  /* 0x0000000e04058981 */ /* 0x000ea2000c1e1900 */
[----:B------:R-:W0:Y:S01]  /*06f0*/  LDC R11, c[0x0][0x360] ;  /* 0x0000d800ff0b7b82 */ /* 0x000e220000000800 */
[----:B------:R-:W-:Y:S01]  /*0700*/  VIADD R9, R9, 0x1 ;  /* 0x0000000109097836 */ /* 0x000fe20000000000 */
[----:B------:R-:W-:Y:S01]  /*0710*/  IADD3 R7, PT, PT, R7, UR11, RZ ;  /* 0x0000000b07077c10 */ /* 0x000fe2000fffe0ff */
[----:B------:R-:W-:Y:S01]  /*0720*/  VIADD R6, R6, UR11 ;  /* 0x0000000b06067c36 */ /* 0x000fe20008000000 */
[----:B--2---:R0:W-:Y:S02]  /*0730*/  @!P0 STS [R8], R5 ;  /* 0x0000000508008388 */ /* 0x0041e40000000800 */
[----:B------:R-:W-:Y:S01]  /*0740*/  ISETP.NE.AND P0, PT, R9, RZ, PT ;  /* 0x000000ff0900720c */ /* 0x000fe20003f05270 */
[----:B0-----:R-:W-:-:S12]  /*0750*/  IMAD R8, R11, 0x4, R8 ;  /* 0x000000040b087824 */ /* 0x001fd800078e0208 */
[----:B------:R-:W-:Y:S05]  /*0760*/  @P0 BRA `(.L_x_3) ;  /* 0xfffffffc00cc0947 */ /* 0x000fea000383ffff */
.L_x_0:
[----:B------:R-:W1:Y:S01]  /*0770*/  LDCU UR5, c[0x0][0x39c] ;  /* 0x00007380ff0577ac */ /* 0x000e620008000800 */
[----:B------:R-:W-:Y:S01]  /*0780*/  IMAD.MOV.U32 R5, RZ, RZ, RZ ;  /* 0x000000ffff057224 */ /* 0x000fe200078e00ff */
[----:B-1----:R-:W-:Y:S01]  /*0790*/  UISETP.GE.AND UP0, UPT, UR5, 0x1, UPT ;  /* 0x000000010500788c */ /* 0x002fe2000bf06270 */
[----:B------:R-:W-:Y:S08]  /*07a0*/  BAR.SYNC.DEFER_BLOCKING 0x0 ;  /* 0x0000000000007b1d */ /* 0x000ff00000010000 */
[----:B------:R-:W-:Y:S05]  /*07b0*/  BRA.U !UP0, `(.L_x_4) ;  /* 0x0000000908187547 */ /* 0x000fea000b800000 */
[----:B------:R-:W-:Y:S01]  /*07c0*/  UISETP.GE.U32.AND UP1, UPT, UR5, 0x8, UPT ;  /* 0x000000080500788c */ /* 0x000fe2000bf26070 */
[----:B------:R-:W-:Y:S01]  /*07d0*/  IMAD.MOV.U32 R5, RZ, RZ, RZ ;  /* 0x000000ffff057224 */ /* 0x000fe200078e00ff */
[----:B------:R-:W-:Y:S01]  /*07e0*/  ULOP3.LUT UR10, UR5, 0x7, URZ, 0xc0, !UPT ;  /* 0x00000007050a7892 */ /* 0x000fe2000f8ec0ff */
[----:B------:R-:W-:-:S03]  /*07f0*/  UMOV UR4, URZ ;  /* 0x000000ff00047c82 */ /* 0x000fc60008000000 */
[----:B------:R-:W-:-:S03]  /*0800*/  UISETP.NE.AND UP0, UPT, UR10, URZ, UPT ;  /* 0x000000ff0a00728c */ /* 0x000fc6000bf05270 */
[----:B------:R-:W-:Y:S08]  /*0810*/  BRA.U !UP1, `(.L_x_5) ;  /* 0x0000000109f07547 */ /* 0x000ff0000b800000 */
[----:B------:R-:W1:Y:S01]  /*0820*/  S2UR UR6, SR_CgaCtaId ;  /* 0x00000000000679c3 */ /* 0x000e620000008800 */
[----:B------:R-:W-:Y:S01]  /*0830*/  ULOP3.LUT UR4, UR5, 0x7ffffff8, URZ, 0xc0, !UPT ;  /* 0x7ffffff805047892 */ /* 0x000fe2000f8ec0ff */
[----:B------:R-:W-:Y:S01]  /*0840*/  IMAD.MOV.U32 R5, RZ, RZ, RZ ;  /* 0x000000ffff057224 */ /* 0x000fe200078e00ff */
[----:B------:R-:W2:Y:S01]  /*0850*/  LDCU UR8, c[0x0][0x388] ;  /* 0x00007100ff0877ac */ /* 0x000ea20008000800 */
[----:B------:R-:W-:Y:S02]  /*0860*/  UMOV UR5, 0x400 ;  /* 0x0000040000057882 */ /* 0x000fe40000000000 */
[----:B-1----:R-:W-:-:S03]  /*0870*/  ULEA UR7, UR6, UR5, 0x18 ;  /* 0x0000000506077291 */ /* 0x002fc6000f8ec0ff */
[----:B--2---:R-:W-:-:S09]  /*0880*/  UMOV UR5, URZ ;  /* 0x000000ff00057c82 */ /* 0x004fd20008000000 */
.L_x_6:
[----:B------:R-:W-:Y:S01]  /*0890*/  VIADD R10, R0, UR5 ;  /* 0x00000005000a7c36 */ /* 0x000fe20008000000 */
[----:B------:R-:W-:Y:S01]  /*08a0*/  UMOV UR6, UR8 ;  /* 0x0000000800067c82 */ /* 0x000fe20008000000 */
[----:B------:R-:W-:-:S03]  /*08b0*/  UIADD3 UR5, UPT, UPT, UR5, 0x8, URZ ;  /* 0x0000000805057890 */ /* 0x000fc6000fffe0ff */
[C---:B------:R-:W-:Y:S01]  /*08c0*/  IADD3 R11, PT, PT, R10.reuse, UR9, RZ ;  /* 0x000000090a0b7c10 */ /* 0x040fe2000fffe0ff */
[----:B------:R-:W-:Y:S01]  /*08d0*/  UISETP.NE.AND UP1, UPT, UR5, UR4, UPT ;  /* 0x000000040500728c */ /* 0x000fe2000bf25270 */
[C---:B------:R-:W-:Y:S02]  /*08e0*/  LEA R13, R10.reuse, UR7, 0x2 ;  /* 0x000000070a0d7c11 */ /* 0x040fe4000f8e10ff */
[C---:B------:R-:W-:Y:S01]  /*08f0*/  ISETP.GE.AND P5, PT, R11.reuse, UR6, PT ;  /* 0x000000060b007c0c */ /* 0x040fe2000bfa6270 */
[C---:B------:R-:W-:Y:S02]  /*0900*/  VIADD R6, R11.reuse, 0x1 ;  /* 0x000000010b067836 */ /* 0x040fe40000000000 */
[C---:B------:R-:W-:Y:S01]  /*0910*/  VIADD R7, R11.reuse, 0x2 ;  /* 0x000000020b077836 */ /* 0x040fe20000000000 */
[-C--:B------:R-:W-:Y:S01]  /*0920*/  ISETP.GE.U32.OR P5, PT, R10, R3.reuse, P5 ;  /* 0x000000030a00720c */ /* 0x080fe20002fa6470 */
[----:B0-----:R-:W-:Y:S01]  /*0930*/  VIADD R8, R11, 0x3 ;  /* 0x000000030b087836 */ /* 0x001fe20000000000 */
[----:B------:R-:W-:Y:S01]  /*0940*/  ISETP.GE.AND P0, PT, R6, UR6, PT ;  /* 0x0000000606007c0c */ /* 0x000fe2000bf06270 */
[----:B------:R-:W-:Y:S01]  /*0950*/  VIADD R6, R10, 0x1 ;  /* 0x000000010a067836 */ /* 0x000fe20000000000 */
[----:B------:R-:W-:Y:S01]  /*0960*/  ISETP.GE.AND P4, PT, R7, UR6, PT ;  /* 0x0000000607007c0c */ /* 0x000fe2000bf86270 */
[C---:B------:R-:W-:Y:S01]  /*0970*/  VIADD R9, R11.reuse, 0x5 ;  /* 0x000000050b097836 */ /* 0x040fe20000000000 */
[----:B------:R-:W-:Y:S01]  /*0980*/  ISETP.GE.AND P3, PT, R8, UR6, PT ;  /* 0x0000000608007c0c */ /* 0x000fe2000bf66270 */
[----:B------:R-:W-:Y:S01]  /*0990*/  VIADD R8, R10, 0x3 ;  /* 0x000000030a087836 */ /* 0x000fe20000000000 */
[----:B------:R-:W-:Y:S01]  /*09a0*/  ISETP.GE.U32.OR P0, PT, R6, R3, P0 ;  /* 0x000000030600720c */ /* 0x000fe20000706470 */
[----:B------:R-:W-:Y:S01]  /*09b0*/  VIADD R6, R10, 0x2 ;  /* 0x000000020a067836 */ /* 0x000fe20000000000 */
[----:B------:R-:W-:-:S02]  /*09c0*/  IADD3 R7, PT, PT, R11, 0x4, RZ ;  /* 0x000000040b077810 */ /* 0x000fc40007ffe0ff */
[-C--:B------:R-:W-:Y:S01]  /*09d0*/  ISETP.GE.U32.OR P3, PT, R8, R3.reuse, P3 ;  /* 0x000000030800720c */ /* 0x080fe20001f66470 */
[----:B------:R-:W0:Y:S01]  /*09e0*/  @!P5 LDS R4, [R13] ;  /* 0x000000000d04d984 */ /* 0x000e220000000800 */
[-C--:B------:R-:W-:Y:S01]  /*09f0*/  ISETP.GE.U32.OR P4, PT, R6, R3.reuse, P4 ;  /* 0x000000030600720c */ /* 0x080fe20002786470 */
[C---:B------:R-:W-:Y:S01]  /*0a00*/  VIADD R8, R10.reuse, 0x5 ;  /* 0x000000050a087836 */ /* 0x040fe20000000000 */
[----:B------:R-:W-:Y:S02]  /*0a10*/  IADD3 R6, PT, PT, R10, 0x4, RZ ;  /* 0x000000040a067810 */ /* 0x000fe40007ffe0ff */
[----:B------:R-:W-:Y:S01]  /*0a20*/  ISETP.GE.AND P2, PT, R7, UR6, PT ;  /* 0x0000000607007c0c */ /* 0x000fe2000bf46270 */
[----:B------:R-:W-:Y:S01]  /*0a30*/  VIADD R7, R11, 0x6 ;  /* 0x000000060b077836 */ /* 0x000fe20000000000 */
[----:B------:R-:W-:Y:S02]  /*0a40*/  ISETP.GE.AND P6, PT, R9, UR6, PT ;  /* 0x0000000609007c0c */ /* 0x000fe4000bfc6270 */
[----:B------:R-:W-:-:S02]  /*0a50*/  ISETP.GE.U32.OR P2, PT, R6, R3, P2 ;  /* 0x000000030600720c */ /* 0x000fc40001746470 */
[----:B------:R-:W1:Y:S01]  /*0a60*/  @!P0 LDS R6, [R13+0x4] ;  /* 0x000004000d068984 */ /* 0x000e620000000800 */
[----:B------:R-:W-:Y:S01]  /*0a70*/  ISETP.GE.AND P1, PT, R7, UR6, PT ;  /* 0x0000000607007c0c */ /* 0x000fe2000bf26270 */
[----:B------:R-:W-:Y:S01]  /*0a80*/  VIADD R7, R11, 0x7 ;  /* 0x000000070b077836 */ /* 0x000fe20000000000 */
[----:B------:R-:W-:Y:S01]  /*0a90*/  ISETP.GE.U32.OR P6, PT, R8, R3, P6 ;  /* 0x000000030800720c */ /* 0x000fe200037c6470 */
[C---:B------:R-:W-:Y:S02]  /*0aa0*/  VIADD R8, R10.reuse, 0x6 ;  /* 0x000000060a087836 */ /* 0x040fe40000000000 */
[----:B------:R-:W-:-:S03]  /*0ab0*/  VIADD R10, R10, 0x7 ;  /* 0x000000070a0a7836 */ /* 0x000fc60000000000 */
[----:B------:R-:W-:Y:S02]  /*0ac0*/  ISETP.GE.U32.OR P1, PT, R8, R3, P1 ;  /* 0x000000030800720c */ /* 0x000fe40000f26470 */
[----:B------:R-:W-:Y:S05]  /*0ad0*/  @!P3 LDS R8, [R13+0xc] ;  /* 0x00000c000d08b984 */ /* 0x000fea0000000800 */
[----:B------:R-:W-:Y:S06]  /*0ae0*/  @!P6 LDS R12, [R13+0x14] ;  /* 0x000014000d0ce984 */ /* 0x000fec0000000800 */
[----:B------:R-:W-:Y:S01]  /*0af0*/  @!P1 LDS R14, [R13+0x18] ;  /* 0x000018000d0e9984 */ /* 0x000fe20000000800 */
[----:B0-----:R-:W-:Y:S01]  /*0b00*/  @!P5 FADD R5, R5, R4 ;  /* 0x000000040505d221 */ /* 0x001fe20000000000 */
[----:B------:R-:W-:-:S02]  /*0b10*/  ISETP.GE.AND P5, PT, R7, UR6, PT ;  /* 0x0000000607007c0c */ /* 0x000fc4000bfa6270 */
[----:B------:R-:W0:Y:S02]  /*0b20*/  @!P4 LDS R4, [R13+0x8] ;  /* 0x000008000d04c984 */ /* 0x000e240000000800 */
[----:B------:R-:W-:Y:S02]  /*0b30*/  ISETP.GE.U32.OR P5, PT, R10, R3, P5 ;  /* 0x000000030a00720c */ /* 0x000fe40002fa6470 */
[----:B------:R-:W2:Y:S01]  /*0b40*/  @!P2 LDS R10, [R13+0x10] ;  /* 0x000010000d0aa984 */ /* 0x000ea20000000800 */
[----:B-1----:R-:W-:-:S10]  /*0b50*/  @!P0 FADD R5, R5, R6 ;  /* 0x0000000605058221 */ /* 0x002fd40000000000 */
[----:B------:R-:W1:Y:S01]  /*0b60*/  @!P5 LDS R16, [R13+0x1c] ;  /* 0x00001c000d10d984 */ /* 0x000e620000000800 */
[----:B0-----:R-:W-:-:S04]  /*0b70*/  @!P4 FADD R5, R5, R4 ;  /* 0x000000040505c221 */ /* 0x001fc80000000000 */
[----:B------:R-:W-:-:S04]  /*0b80*/  @!P3 FADD R5, R5, R8 ;  /* 0x000000080505b221 */ /* 0x000fc80000000000 */
[----:B--2---:R-:W-:-:S04]  /*0b90*/  @!P2 FADD R5, R5, R10 ;  /* 0x0000000a0505a221 */ /* 0x004fc80000000000 */
[----:B------:R-:W-:-:S04]  /*0ba0*/  @!P6 FADD R5, R5, R12 ;  /* 0x0000000c0505e221 */ /* 0x000fc80000000000 */
[----:B------:R-:W-:-:S04]  /*0bb0*/  @!P1 FADD R5, R5, R14 ;  /* 0x0000000e05059221 */ /* 0x000fc80000000000 */
[----:B-1----:R-:W-:Y:S01]  /*0bc0*/  @!P5 FADD R5, R5, R16 ;  /* 0x000000100505d221 */ /* 0x002fe20000000000 */
[----:B------:R-:W-:Y:S06]  /*0bd0*/  BRA.U UP1, `(.L_x_6) ;  /* 0xfffffffd012c7547 */ /* 0x000fec000b83ffff */
.L_x_5:
[----:B------:R-:W-:Y:S05]  /*0be0*/  BRA.U !UP0, `(.L_x_4) ;  /* 0x00000005080c7547 */ /* 0x000fea000b800000 */
[----:B------:R-:W1:Y:S01]  /*0bf0*/  LDCU UR5, c[0x0][0x39c] ;  /* 0x00007380ff0577ac */ /* 0x000e620008000800 */
[----:B------:R-:W-:Y:S02]  /*0c00*/  UISETP.GE.U32.AND UP0, UPT, UR10, 0x4, UPT ;  /* 0x000000040a00788c */ /* 0x000fe4000bf06070 */
[----:B-1----:R-:W-:-:S04]  /*0c10*/  ULOP3.LUT UR11, UR5, 0x3, URZ, 0xc0, !UPT ;  /* 0x00000003050b7892 */ /* 0x002fc8000f8ec0ff */
[----:B------:R-:W-:-:S03]  /*0c20*/  UISETP.NE.AND UP1, UPT, UR11, URZ, UPT ;  /* 0x000000ff0b00728c */ /* 0x000fc6000bf25270 */
[----:B------:R-:W-:Y:S08]  /*0c30*/  BRA.U !UP0, `(.L_x_7) ;  /* 0x0000000108747547 */ /* 0x000ff0000b800000 */
[----:B------:R-:W1:Y:S01]  /*0c40*/  S2UR UR8, SR_CgaCtaId ;  /* 0x00000000000879c3 */ /* 0x000e620000008800 */
[----:B0-----:R-:W-:Y:S01]  /*0c50*/  IADD3 R8, PT, PT, R0, UR4, RZ ;  /* 0x0000000400087c10 */ /* 0x001fe2000fffe0ff */
[----:B------:R-:W-:Y:S01]  /*0c60*/  UMOV UR7, 0x400 ;  /* 0x0000040000077882 */ /* 0x000fe20000000000 */
[----:B------:R-:W-:-:S03]  /*0c70*/  UIADD3 UR4, UPT, UPT, UR4, 0x4, URZ ;  /* 0x0000000404047890 */ /* 0x000fc6000fffe0ff */
[----:B------:R-:W-:-:S04]  /*0c80*/  VIADD R7, R8, UR9 ;  /* 0x0000000908077c36 */ /* 0x000fc80008000000 */
[C---:B------:R-:W-:Y:S01]  /*0c90*/  VIADD R4, R7.reuse, 0x1 ;  /* 0x0000000107047836 */ /* 0x040fe20000000000 */
[C---:B------:R-:W-:Y:S01]  /*0ca0*/  ISETP.GE.AND P0, PT, R7.reuse, UR6, PT ;  /* 0x0000000607007c0c */ /* 0x040fe2000bf06270 */
[C---:B------:R-:W-:Y:S01]  /*0cb0*/  VIADD R6, R7.reuse, 0x2 ;  /* 0x0000000207067836 */ /* 0x040fe20000000000 */
[----:B------:R-:W-:Y:S02]  /*0cc0*/  IADD3 R7, PT, PT, R7, 0x3, RZ ;  /* 0x0000000307077810 */ /* 0x000fe40007ffe0ff */
[----:B------:R-:W-:Y:S01]  /*0cd0*/  ISETP.GE.AND P1, PT, R4, UR6, PT ;  /* 0x0000000604007c0c */ /* 0x000fe2000bf26270 */
[C---:B------:R-:W-:Y:S01]  /*0ce0*/  VIADD R4, R8.reuse, 0x1 ;  /* 0x0000000108047836 */ /* 0x040fe20000000000 */
[-C--:B------:R-:W-:Y:S02]  /*0cf0*/  ISETP.GE.U32.OR P0, PT, R8, R3.reuse, P0 ;  /* 0x000000030800720c */ /* 0x080fe40000706470 */
[----:B------:R-:W-:Y:S01]  /*0d00*/  ISETP.GE.AND P2, PT, R6, UR6, PT ;  /* 0x0000000606007c0c */ /* 0x000fe2000bf46270 */
[----:B------:R-:W-:Y:S01]  /*0d10*/  VIADD R6, R8, 0x2 ;  /* 0x0000000208067836 */ /* 0x000fe20000000000 */
[-C--:B------:R-:W-:Y:S01]  /*0d20*/  ISETP.GE.U32.OR P1, PT, R4, R3.reuse, P1 ;  /* 0x000000030400720c */ /* 0x080fe20000f26470 */
[----:B------:R-:W-:Y:S01]  /*0d30*/  VIADD R4, R8, 0x3 ;  /* 0x0000000308047836 */ /* 0x000fe20000000000 */
[----:B------:R-:W-:Y:S01]  /*0d40*/  ISETP.GE.AND P3, PT, R7, UR6, PT ;  /* 0x0000000607007c0c */ /* 0x000fe2000bf66270 */
[----:B-1----:R-:W-:Y:S01]  /*0d50*/  ULEA UR7, UR8, UR7, 0x18 ;  /* 0x0000000708077291 */ /* 0x002fe2000f8ec0ff */
[----:B------:R-:W-:-:S02]  /*0d60*/  ISETP.GE.U32.OR P2, PT, R6, R3, P2 ;  /* 0x000000030600720c */ /* 0x000fc40001746470 */
[----:B------:R-:W-:-:S03]  /*0d70*/  ISETP.GE.U32.OR P3, PT, R4, R3, P3 ;  /* 0x000000030400720c */ /* 0x000fc60001f66470 */
[----:B------:R-:W-:-:S05]  /*0d80*/  LEA R7, R8, UR7, 0x2 ;  /* 0x0000000708077c11 */ /* 0x000fca000f8e10ff */
[----:B------:R-:W0:Y:S04]  /*0d90*/  @!P0 LDS R4, [R7] ;  /* 0x0000000007048984 */ /* 0x000e280000000800 */
[----:B------:R-:W1:Y:S04]  /*0da0*/  @!P1 LDS R6, [R7+0x4] ;  /* 0x0000040007069984 */ /* 0x000e680000000800 */
[----:B------:R-:W2:Y:S04]  /*0db0*/  @!P2 LDS R8, [R7+0x8] ;  /* 0x000008000708a984 */ /* 0x000ea80000000800 */
[----:B------:R-:W3:Y:S01]  /*0dc0*/  @!P3 LDS R10, [R7+0xc] ;  /* 0x00000c00070ab984 */ /* 0x000ee20000000800 */
[----:B0-----:R-:W-:-:S04]  /*0dd0*/  @!P0 FADD R5, R5, R4 ;  /* 0x0000000405058221 */ /* 0x001fc80000000000 */
[----:B-1----:R-:W-:-:S04]  /*0de0*/  @!P1 FADD R5, R5, R6 ;  /* 0x0000000605059221 */ /* 0x002fc80000000000 */
[----:B--2---:R-:W-:-:S04]  /*0df0*/  @!P2 FADD R5, R5, R8 ;  /* 0x000000080505a221 */ /* 0x004fc80000000000 */
[----:B---3--:R-:W-:-:S07]  /*0e00*/  @!P3 FADD R5, R5, R10 ;  /* 0x0000000a0505b221 */ /* 0x008fce0000000000 */
.L_x_7:
[----:B------:R-:W-:Y:S05]  /*0e10*/  BRA.U !UP1, `(.L_x_4) ;  /* 0x0000000109807547 */ /* 0x000fea000b800000 */
[----:B------:R-:W-:Y:S02]  /*0e20*/  UISETP.NE.AND UP0, UPT, UR11, 0x1, UPT ;  /* 0x000000010b00788c */ /* 0x000fe4000bf05270 */
[----:B------:R-:W-:-:S04]  /*0e30*/  ULOP3.LUT UR5, UR5, 0x1, URZ, 0xc0, !UPT ;  /* 0x0000000105057892 */ /* 0x000fc8000f8ec0ff */
[----:B------:R-:W-:-:S03]  /*0e40*/  UISETP.NE.U32.AND UP1, UPT, UR5, 0x1, UPT ;  /* 0x000000010500788c */ /* 0x000fc6000bf25070 */
[----:B------:R-:W-:Y:S08]  /*0e50*/  BRA.U !UP0, `(.L_x_8) ;  /* 0x0000000108447547 */ /* 0x000ff0000b800000 */
[----:B------:R-:W1:Y:S01]  /*0e60*/  S2UR UR7, SR_CgaCtaId ;  /* 0x00000000000779c3 */ /* 0x000e620000008800 */
[----:B------:R-:W-:Y:S01]  /*0e70*/  VIADD R6, R0, UR4 ;  /* 0x0000000400067c36 */ /* 0x000fe20008000000 */
[----:B------:R-:W-:Y:S01]  /*0e80*/  UMOV UR5, 0x400 ;  /* 0x0000040000057882 */ /* 0x000fe20000000000 */
[----:B------:R-:W-:Y:S02]  /*0e90*/  UIADD3 UR4, UPT, UPT, UR4, 0x2, URZ ;  /* 0x0000000204047890 */ /* 0x000fe4000fffe0ff */
[----:B------:R-:W-:-:S05]  /*0ea0*/  VIADD R7, R6, UR9 ;  /* 0x0000000906077c36 */ /* 0x000fca0008000000 */
[C---:B------:R-:W-:Y:S02]  /*0eb0*/  IADD3 R4, PT, PT, R7.reuse, 0x1, RZ ;  /* 0x0000000107047810 */ /* 0x040fe40007ffe0ff */
[----:B------:R-:W-:Y:S02]  /*0ec0*/  ISETP.GE.AND P0, PT, R7, UR6, PT ;  /* 0x0000000607007c0c */ /* 0x000fe4000bf06270 */
[----:B------:R-:W-:Y:S01]  /*0ed0*/  ISETP.GE.AND P1, PT, R4, UR6, PT ;  /* 0x0000000604007c0c */ /* 0x000fe2000bf26270 */
[C---:B------:R-:W-:Y:S01]  /*0ee0*/  VIADD R4, R6.reuse, 0x1 ;  /* 0x0000000106047836 */ /* 0x040fe20000000000 */
[----:B------:R-:W-:-:S04]  /*0ef0*/  ISETP.GE.U32.OR P0, PT, R6, R3, P0 ;  /* 0x000000030600720c */ /* 0x000fc80000706470 */
[----:B------:R-:W-:Y:S01]  /*0f00*/  ISETP.GE.U32.OR P1, PT, R4, R3, P1 ;  /* 0x000000030400720c */ /* 0x000fe20000f26470 */
[----:B-1----:R-:W-:-:S06]  /*0f10*/  ULEA UR5, UR7, UR5, 0x18 ;  /* 0x0000000507057291 */ /* 0x002fcc000f8ec0ff */
[----:B------:R-:W-:-:S05]  /*0f20*/  LEA R7, R6, UR5, 0x2 ;  /* 0x0000000506077c11 */ /* 0x000fca000f8e10ff */
[----:B------:R-:W1:Y:S04]  /*0f30*/  @!P0 LDS R4, [R7] ;  /* 0x0000000007048984 */ /* 0x000e680000000800 */
[----:B------:R-:W2:Y:S01]  /*0f40*/  @!P1 LDS R6, [R7+0x4] ;  /* 0x0000040007069984 */ /* 0x000ea20000000800 */
[----:B-1----:R-:W-:-:S04]  /*0f50*/  @!P0 FADD R5, R5, R4 ;  /* 0x0000000405058221 */ /* 0x002fc80000000000 */
[----:B--2---:R-:W-:-:S07]  /*0f60*/  @!P1 FADD R5, R5, R6 ;  /* 0x0000000605059221 */ /* 0x004fce0000000000 */
.L_x_8:
[----:B------:R-:W-:Y:S05]  /*0f70*/  BRA.U UP1, `(.L_x_4) ;  /* 0x0000000101287547 */ /* 0x000fea000b800000 */
[----:B------:R-:W-:-:S04]  /*0f80*/  VIADD R0, R0, UR4 ;  /* 0x0000000400007c36 */ /* 0x000fc80008000000 */
[----:B------:R-:W-:-:S05]  /*0f90*/  VIADD R4, R0, UR9 ;  /* 0x0000000900047c36 */ /* 0x000fca0008000000 */
[----:B------:R-:W-:-:S04]  /*0fa0*/  ISETP.GE.AND P0, PT, R4, UR6, PT ;  /* 0x0000000604007c0c */ /* 0x000fc8000bf06270 */
[----:B------:R-:W-:-:S13]  /*0fb0*/  ISETP.GE.U32.OR P0, PT, R0, R3, P0 ;  /* 0x000000030000720c */ /* 0x000fda0000706470 */
[----:B------:R-:W1:Y:S01]  /*0fc0*/  @!P0 S2R R4, SR_CgaCtaId ;  /* 0x0000000000048919 */ /* 0x000e620000008800 */
[----:B------:R-:W-:-:S04]  /*0fd0*/  @!P0 MOV R3, 0x400 ;  /* 0x0000040000038802 */ /* 0x000fc80000000f00 */
[----:B-1----:R-:W-:-:S05]  /*0fe0*/  @!P0 LEA R3, R4, R3, 0x18 ;  /* 0x0000000304038211 */ /* 0x002fca00078ec0ff */
[----:B------:R-:W-:-:S06]  /*0ff0*/  @!P0 IMAD R0, R0, 0x4, R3 ;  /* 0x0000000400008824 */ /* 0x000fcc00078e0203 */
[----:B------:R-:W1:Y:S02]  /*1000*/  @!P0 LDS R0, [R0] ;  /* 0x0000000000008984 */ /* 0x000e640000000800 */
[----:B-1----:R-:W-:-:S07]  /*1010*/  @!P0 FADD R5, R5, R0 ;  /* 0x0000000005058221 */ /* 0x002fce0000000000 */
.L_x_4:
[----:B------:R-:W1:Y:S01]  /*1020*/  LDCU UR4, c[0x0][0x39c] ;  /* 0x00007380ff0477ac */ /* 0x000e620008000800 */
[----:B------:R-:W-:Y:S01]  /*1030*/  BSSY.RECONVERGENT B0, `(.L_x_9) ;  /* 0x000000e000007945 */ /* 0x000fe20003800200 */
[----:B-1----:R-:W-:-:S04]  /*1040*/  I2FP.F32.S32 R6, UR4 ;  /* 0x0000000400067c45 */ /* 0x002fc80008201400 */
[----:B------:R-:W1:Y:S08]  /*1050*/  MUFU.RCP R3, R6 ;  /* 0x0000000600037308 */ /* 0x000e700000001000 */
[----:B------:R-:W2:Y:S01]  /*1060*/  FCHK P0, R5, R6 ;  /* 0x0000000605007302 */ /* 0x000ea20000000000 */
[----:B-1----:R-:W-:-:S04]  /*1070*/  FFMA R0, -R6, R3, 1 ;  /* 0x3f80000006007423 */ /* 0x002fc80000000103 */
[----:B------:R-:W-:-:S04]  /*1080*/  FFMA R0, R3, R0, R3 ;  /* 0x0000000003007223 */ /* 0x000fc80000000003 */
[----:B------:R-:W-:-:S04]  /*1090*/  FFMA R3, R0, R5, RZ ;  /* 0x0000000500037223 */ /* 0x000fc800000000ff */
[----:B------:R-:W-:-:S04]  /*10a0*/  FFMA R4, -R6, R3, R5 ;  /* 0x0000000306047223 */ /* 0x000fc80000000105 */
[----:B------:R-:W-:Y:S01]  /*10b0*/  FFMA R7, R0, R4, R3 ;  /* 0x0000000400077223 */ /* 0x000fe20000000003 */
[----:B--2---:R-:W-:Y:S06]  /*10c0*/  @!P0 BRA `(.L_x_10) ;  /* 0x0000000000108947 */ /* 0x004fec0003800000 */
[----:B------:R-:W-:Y:S02]  /*10d0*/  MOV R3, R5 ;  /* 0x0000000500037202 */ /* 0x000fe40000000f00 */
[----:B------:R-:W-:-:S07]  /*10e0*/  MOV R4, 0x1100 ;  /* 0x0000110000047802 */ /* 0x000fce0000000f00 */
[----:B0-----:R-:W-:Y:S05]  /*10f0*/  CALL.REL.NOINC `($__internal_0_$__cuda_sm3x_div_rn_noftz_f32_slowpath) ;  /* 0x0000000000247944 */ /* 0x001fea0003c00000 */
[----:B------:R-:W-:-:S07]  /*1100*/  IMAD.MOV.U32 R7, RZ, RZ, R0 ;  /* 0x000000ffff077224 */ /* 0x000fce00078e0000 */
.L_x_10:
[----:B------:R-:W-:Y:S05]  /*1110*/  BSYNC.RECONVERGENT B0 ;  /* 0x0000000000007941 */ /* 0x000fea0003800200 */
.L_x_9:
[----:B------:R-:W1:Y:S02]  /*1120*/  LDCU UR4, c[0x0][0x398] ;  /* 0x00007300ff0477ac */ /* 0x000e640008000800 */
[----:B-1----:R-:W-:-:S13]  /*1130*/  ISETP.GE.AND P0, PT, R2, UR4, PT ;  /* 0x0000000402007c0c */ /* 0x002fda000bf06270 */
[----:B------:R-:W-:Y:S05]  /*1140*/  @P0 EXIT ;  /* 0x000000000000094d */ /* 0x000fea0003800000 */
[----:B------:R-:W1:Y:S02]  /*1150*/  LDC.64 R4, c[0x0][0x390] ;  /* 0x0000e400ff047b82 */ /* 0x000e640000000a00 */
[----:B-1----:R-:W-:-:S05]  /*1160*/  IMAD.WIDE R2, R2, 0x4, R4 ;  /* 0x0000000402027825 */ /* 0x002fca00078e0204 */
[----:B------:R-:W-:Y:S01]  /*1170*/  STG.E desc[UR14][R2.64], R7 ;  /* 0x0000000702007986 */ /* 0x000fe2000c10190e */
[----:B------:R-:W-:Y:S05]  /*1180*/  EXIT ;  /* 0x000000000000794d */ /* 0x000fea0003800000 */
        .weak           $__internal_0_$__cuda_sm3x_div_rn_noftz_f32_slowpath
        .type           $__internal_0_$__cuda_sm3x_div_rn_noftz_f32_slowpath,@function
        .size           $__internal_0_$__cuda_sm3x_div_rn_noftz_f32_slowpath,(.L_x_43 - $__internal_0_$__cuda_sm3x_div_rn_noftz_f32_slowpath)
$__internal_0_$__cuda_sm3x_div_rn_noftz_f32_slowpath:
[----:B------:R-:W-:Y:S01]  /*1190*/  SHF.R.U32.HI R5, RZ, 0x17, R6 ;  /* 0x00000017ff057819 */ /* 0x000fe20000011606 */
[----:B------:R-:W-:Y:S01]  /*11a0*/  BSSY.RECONVERGENT B1, `(.L_x_11) ;  /* 0x0000063000017945 */ /* 0x000fe20003800200 */
[----:B------:R-:W-:Y:S02]  /*11b0*/  SHF.R.U32.HI R0, RZ, 0x17, R3 ;  /* 0x00000017ff007819 */ /* 0x000fe40000011603 */
[----:B------:R-:W-:Y:S02]  /*11c0*/  LOP3.LUT R5, R5, 0xff, RZ, 0xc0, !PT ;  /* 0x000000ff05057812 */ /* 0x000fe400078ec0ff */
[----:B------:R-:W-:-:S03]  /*11d0*/  LOP3.LUT R10, R0, 0xff, RZ, 0xc0, !PT ;  /* 0x000000ff000a7812 */ /* 0x000fc600078ec0ff */
[----:B------:R-:W-:Y:S02]  /*11e0*/  VIADD R8, R5, 0xffffffff ;  /* 0xffffffff05087836 */ /* 0x000fe40000000000 */
[----:B------:R-:W-:-:S03]  /*11f0*/  VIADD R9, R10, 0xffffffff ;  /* 0xffffffff0a097836 */ /* 0x000fc60000000000 */
[----:B------:R-:W-:-:S04]  /*1200*/  ISETP.GT.U32.AND P0, PT, R8, 0xfd, PT ;  /* 0x000000fd0800780c */ /* 0x000fc80003f04070 */
[----:B------:R-:W-:-:S13]  /*1210*/  ISETP.GT.U32.OR P0, PT, R9, 0xfd, P0 ;  /* 0x000000fd0900780c */ /* 0x000fda0000704470 */
[----:B------:R-:W-:Y:S01]  /*1220*/  @!P0 IMAD.MOV.U32 R7, RZ, RZ, RZ ;  /* 0x000000ffff078224 */ /* 0x000fe200078e00ff */
[----:B------:R-:W-:Y:S06]  /*1230*/  @!P0 BRA `(.L_x_12) ;  /* 0x0000000000608947 */ /* 0x000fec0003800000 */
[----:B------:R-:W-:Y:S02]  /*1240*/  FSETP.GTU.FTZ.AND P0, PT, |R3|, +INF , PT ;  /* 0x7f8000000300780b */ /* 0x000fe40003f1c200 */
[----:B------:R-:W-:Y:S02]  /*1250*/  FSETP.GTU.FTZ.AND P1, PT, |R6|, +INF , PT ;  /* 0x7f8000000600780b */ /* 0x000fe40003f3c200 */
[----:B------:R-:W-:Y:S02]  /*1260*/  MOV R0, R6 ;  /* 0x0000000600007202 */ /* 0x000fe40000000f00 */
[----:B------:R-:W-:-:S13]  /*1270*/  PLOP3.LUT P0, PT, P0, P1, PT, 0xf8, 0x8f ;  /* 0x00000000008f781c */ /* 0x000fda0000703f70 */
[----:B------:R-:W-:Y:S05]  /*1280*/  @P0 BRA `(.L_x_13) ;  /* 0x00000004004c0947 */ /* 0x000fea0003800000 */
[----:B------:R-:W-:-:S13]  /*1290*/  LOP3.LUT P0, RZ, R6, 0x7fffffff, R3, 0xc8, !PT ;  /* 0x7fffffff06ff7812 */ /* 0x000fda000780c803 */
[----:B------:R-:W-:Y:S05]  /*12a0*/  @!P0 BRA `(.L_x_14) ;  /* 0x00000004003c8947 */ /* 0x000fea0003800000 */
[C---:B------:R-:W-:Y:S02]  /*12b0*/  FSETP.NEU.FTZ.AND P1, PT, |R3|.reuse, +INF , PT ;  /* 0x7f8000000300780b */ /* 0x040fe40003f3d200 */
[----:B------:R-:W-:Y:S02]  /*12c0*/  FSETP.NEU.FTZ.AND P0, PT, |R0|, +INF , PT ;  /* 0x7f8000000000780b */ /* 0x000fe40003f1d200 */
[----:B------:R-:W-:-:S11]  /*12d0*/  FSETP.NEU.FTZ.AND P2, PT, |R3|, +INF , PT ;  /* 0x7f8000000300780b */ /* 0x000fd60003f5d200 */
[----:B------:R-:W-:Y:S05]  /*12e0*/  @!P0 BRA !P1, `(.L_x_14) ;  /* 0x00000004002c8947 */ /* 0x000fea0004800000 */
[----:B------:R-:W-:-:S04]  /*12f0*/  LOP3.LUT P1, RZ, R3, 0x7fffffff, RZ, 0xc0, !PT ;  /* 0x7fffffff03ff7812 */ /* 0x000fc8000782c0ff */
[----:B------:R-:W-:-:S13]  /*1300*/  PLOP3.LUT P0, PT, P0, P1, PT, 0x2f, 0xf2 ;  /* 0x0000000000f2781c */ /* 0x000fda0000702577 */
[----:B------:R-:W-:Y:S05]  /*1310*/  @P0 BRA `(.L_x_15) ;  /* 0x0000000400180947 */ /* 0x000fea0003800000 */
[----:B------:R-:W-:-:S04]  /*1320*/  LOP3.LUT P0, RZ, R6, 0x7fffffff, RZ, 0xc0, !PT ;  /* 0x7fffffff06ff7812 */ /* 0x000fc8000780c0ff */
[----:B------:R-:W-:-:S13]  /*1330*/  PLOP3.LUT P0, PT, P2, P0, PT, 0x2f, 0xf2 ;  /* 0x0000000000f2781c */ /* 0x000fda0001700577 */
[----:B------:R-:W-:Y:S05]  /*1340*/  @P0 BRA `(.L_x_16) ;  /* 0x0000000400000947 */ /* 0x000fea0003800000 */
[----:B------:R-:W-:Y:S02]  /*1350*/  ISETP.GE.AND P0, PT, R9, RZ, PT ;  /* 0x000000ff0900720c */ /* 0x000fe40003f06270 */
[----:B------:R-:W-:-:S11]  /*1360*/  ISETP.GE.AND P1, PT, R8, RZ, PT ;  /* 0x000000ff0800720c */ /* 0x000fd60003f26270 */
[----:B------:R-:W-:Y:S02]  /*1370*/  @P0 IMAD.MOV.U32 R7, RZ, RZ, RZ ;  /* 0x000000ffff070224 */ /* 0x000fe400078e00ff */
[----:B------:R-:W-:Y:S01]  /*1380*/  @!P0 FFMA R3, R3, 1.84467440737095516160e+19, RZ ;  /* 0x5f80000003038823 */ /* 0x000fe200000000ff */
[----:B------:R-:W-:Y:S02]  /*1390*/  @!P0 IMAD.MOV.U32 R7, RZ, RZ, -0x40 ;  /* 0xffffffc0ff078424 */ /* 0x000fe400078e00ff */
[----:B------:R-:W-:Y:S02]  /*13a0*/  @!P1 FFMA R6, R0, 1.84467440737095516160e+19, RZ ;  /* 0x5f80000000069823 */ /* 0x000fe400000000ff */
[----:B------:R-:W-:-:S07]  /*13b0*/  @!P1 VIADD R7, R7, 0x40 ;  /* 0x0000004007079836 */ /* 0x000fce0000000000 */
.L_x_12:
[----:B------:R-:W-:Y:S01]  /*13c0*/  LEA R9, R5, 0xc0800000, 0x17 ;  /* 0xc080000005097811 */ /* 0x000fe200078eb8ff */
[----:B------:R-:W-:Y:S04]  /*13d0*/  BSSY.RECONVERGENT B2, `(.L_x_17) ;  /* 0x0000036000027945 */ /* 0x000fe80003800200 */
[----:B------:R-:W-:Y:S01]  /*13e0*/  IMAD.IADD R9, R6, 0x1, -R9 ;  /* 0x0000000106097824 */ /* 0x000fe200078e0a09 */
[----:B------:R-:W-:-:S03]  /*13f0*/  IADD3 R6, PT, PT, R10, -0x7f, RZ ;  /* 0xffffff810a067810 */ /* 0x000fc60007ffe0ff */
[----:B------:R-:W0:Y:S01]  /*1400*/  MUFU.RCP R8, R9 ;  /* 0x0000000900087308 */ /* 0x000e220000001000 */
[----:B------:R-:W-:Y:S01]  /*1410*/  FADD.FTZ R11, -R9, -RZ ;  /* 0x800000ff090b7221 */ /* 0x000fe20000010100 */
[C---:B------:R-:W-:Y:S01]  /*1420*/  IMAD R0, R6.reuse, -0x800000, R3 ;  /* 0xff80000006007824 */ /* 0x040fe200078e0203 */
[----:B------:R-:W-:-:S05]  /*1430*/  IADD3 R6, PT, PT, R6, 0x7f, -R5 ;  /* 0x0000007f06067810 */ /* 0x000fca0007ffe805 */
[----:B------:R-:W-:Y:S02]  /*1440*/  IMAD.IADD R6, R6, 0x1, R7 ;  /* 0x0000000106067824 */ /* 0x000fe400078e0207 */
[----:B0-----:R-:W-:-:S04]  /*1450*/  FFMA R13, R8, R11, 1 ;  /* 0x3f800000080d7423 */ /* 0x001fc8000000000b */
[----:B------:R-:W-:-:S04]  /*1460*/  FFMA R10, R8, R13, R8 ;  /* 0x0000000d080a7223 */ /* 0x000fc80000000008 */
[----:B------:R-:W-:-:S04]  /*1470*/  FFMA R3, R0, R10, RZ ;  /* 0x0000000a00037223 */ /* 0x000fc800000000ff */
[----:B------:R-:W-:-:S04]  /*1480*/  FFMA R8, R11, R3, R0 ;  /* 0x000000030b087223 */ /* 0x000fc80000000000 */
[----:B------:R-:W-:-:S04]  /*1490*/  FFMA R13, R10, R8, R3 ;  /* 0x000000080a0d7223 */ /* 0x000fc80000000003 */
[----:B------:R-:W-:-:S04]  /*14a0*/  FFMA R8, R11, R13, R0 ;  /* 0x0000000d0b087223 */ /* 0x000fc80000000000 */
[----:B------:R-:W-:-:S05]  /*14b0*/  FFMA R0, R10, R8, R13 ;  /* 0x000000080a007223 */ /* 0x000fca000000000d */
[----:B------:R-:W-:-:S04]  /*14c0*/  SHF.R.U32.HI R3, RZ, 0x17, R0 ;  /* 0x00000017ff037819 */ /* 0x000fc80000011600 */
[----:B------:R-:W-:-:S05]  /*14d0*/  LOP3.LUT R3, R3, 0xff, RZ, 0xc0, !PT ;  /* 0x000000ff03037812 */ /* 0x000fca00078ec0ff */
[----:B------:R-:W-:-:S04]  /*14e0*/  IMAD.IADD R7, R3, 0x1, R6 ;  /* 0x0000000103077824 */ /* 0x000fc800078e0206 */
[----:B------:R-:W-:-:S05]  /*14f0*/  VIADD R3, R7, 0xffffffff ;  /* 0xffffffff07037836 */ /* 0x000fca0000000000 */
[----:B------:R-:W-:-:S13]  /*1500*/  ISETP.GE.U32.AND P0, PT, R3, 0xfe, PT ;  /* 0x000000fe0300780c */ /* 0x000fda0003f06070 */
[----:B------:R-:W-:Y:S05]  /*1510*/  @!P0 BRA `(.L_x_18) ;  /* 0x0000000000808947 */ /* 0x000fea0003800000 */
[----:B------:R-:W-:-:S13]  /*1520*/  ISETP.GT.AND P0, PT, R7, 0xfe, PT ;  /* 0x000000fe0700780c */ /* 0x000fda0003f04270 */
[----:B------:R-:W-:Y:S05]  /*1530*/  @P0 BRA `(.L_x_19) ;  /* 0x00000000006c0947 */ /* 0x000fea0003800000 */
[----:B------:R-:W-:-:S13]  /*1540*/  ISETP.GE.AND P0, PT, R7, 0x1, PT ;  /* 0x000000010700780c */ /* 0x000fda0003f06270 */
[----:B------:R-:W-:Y:S05]  /*1550*/  @P0 BRA `(.L_x_20) ;  /* 0x0000000000740947 */ /* 0x000fea0003800000 */
[----:B------:R-:W-:Y:S02]  /*1560*/  ISETP.GE.AND P0, PT, R7, -0x18, PT ;  /* 0xffffffe80700780c */ /* 0x000fe40003f06270 */
[----:B------:R-:W-:-:S11]  /*1570*/  LOP3.LUT R0, R0, 0x80000000, RZ, 0xc0, !PT ;  /* 0x8000000000007812 */ /* 0x000fd600078ec0ff */
[----:B------:R-:W-:Y:S05]  /*1580*/  @!P0 BRA `(.L_x_20) ;  /* 0x0000000000688947 */ /* 0x000fea0003800000 */
[CCC-:B------:R-:W-:Y:S01]  /*1590*/  FFMA.RZ R3, R10.reuse, R8.reuse, R13.reuse ;  /* 0x000000080a037223 */ /* 0x1c0fe2000000c00d */
[CCC-:B------:R-:W-:Y:S01]  /*15a0*/  FFMA.RM R6, R10.reuse, R8.reuse, R13.reuse ;  /* 0x000000080a067223 */ /* 0x1c0fe2000000400d */
[C---:B------:R-:W-:Y:S02]  /*15b0*/  ISETP.NE.AND P2, PT, R7.reuse, RZ, PT ;  /* 0x000000ff0700720c */ /* 0x040fe40003f45270 */
[----:B------:R-:W-:Y:S02]  /*15c0*/  ISETP.NE.AND P1, PT, R7, RZ, PT ;  /* 0x000000ff0700720c */ /* 0x000fe40003f25270 */
[----:B------:R-:W-:Y:S01]  /*15d0*/  LOP3.LUT R5, R3, 0x7fffff, RZ, 0xc0, !PT ;  /* 0x007fffff03057812 */ /* 0x000fe200078ec0ff */
[----:B------:R-:W-:Y:S01]  /*15e0*/  FFMA.RP R3, R10, R8, R13 ;  /* 0x000000080a037223 */ /* 0x000fe2000000800d */
[C---:B------:R-:W-:Y:S01]  /*15f0*/  VIADD R8, R7.reuse, 0x20 ;  /* 0x0000002007087836 */ /* 0x040fe20000000000 */
[----:B------:R-:W-:Y:S02]  /*1600*/  IADD3 R7, PT, PT, -R7, RZ, RZ ;  /* 0x000000ff07077210 */ /* 0x000fe40007ffe1ff */
[----:B------:R-:W-:-:S02]  /*1610*/  LOP3.LUT R5, R5, 0x800000, RZ, 0xfc, !PT ;  /* 0x0080000005057812 */ /* 0x000fc400078efcff */
[----:B------:R-:W-:Y:S02]  /*1620*/  FSETP.NEU.FTZ.AND P0, PT, R3, R6, PT ;  /* 0x000000060300720b */ /* 0x000fe40003f1d000 */
[----:B------:R-:W-:Y:S02]  /*1630*/  SHF.L.U32 R8, R5, R8, RZ ;  /* 0x0000000805087219 */ /* 0x000fe400000006ff */
[----:B------:R-:W-:Y:S02]  /*1640*/  SEL R6, R7, RZ, P2 ;  /* 0x000000ff07067207 */ /* 0x000fe40001000000 */
[----:B------:R-:W-:Y:S02]  /*1650*/  ISETP.NE.AND P1, PT, R8, RZ, P1 ;  /* 0x000000ff0800720c */ /* 0x000fe40000f25270 */
[----:B------:R-:W-:Y:S02]  /*1660*/  SHF.R.U32.HI R6, RZ, R6, R5 ;  /* 0x00000006ff067219 */ /* 0x000fe40000011605 */
[----:B------:R-:W-:-:S02]  /*1670*/  PLOP3.LUT P0, PT, P0, P1, PT, 0xf8, 0x8f ;  /* 0x00000000008f781c */ /* 0x000fc40000703f70 */
[----:B------:R-:W-:Y:S02]  /*1680*/  SHF.R.U32.HI R8, RZ, 0x1, R6 ;  /* 0x00000001ff087819 */ /* 0x000fe40000011606 */
[----:B------:R-:W-:-:S04]  /*1690*/  SEL R3, RZ, 0x1, !P0 ;  /* 0x00000001ff037807 */ /* 0x000fc80004000000 */
[----:B------:R-:W-:-:S04]  /*16a0*/  LOP3.LUT R3, R3, 0x1, R8, 0xf8, !PT ;  /* 0x0000000103037812 */ /* 0x000fc800078ef808 */
[----:B------:R-:W-:-:S05]  /*16b0*/  LOP3.LUT R3, R3, R6, RZ, 0xc0, !PT ;  /* 0x0000000603037212 */ /* 0x000fca00078ec0ff */
[----:B------:R-:W-:-:S05]  /*16c0*/  IMAD.IADD R3, R8, 0x1, R3 ;  /* 0x0000000108037824 */ /* 0x000fca00078e0203 */
[----:B------:R-:W-:Y:S01]  /*16d0*/  LOP3.LUT R0, R3, R0, RZ, 0xfc, !PT ;  /* 0x0000000003007212 */ /* 0x000fe200078efcff */
[----:B------:R-:W-:Y:S06]  /*16e0*/  BRA `(.L_x_20) ;  /* 0x0000000000107947 */ /* 0x000fec0003800000 */
.L_x_19:
[----:B------:R-:W-:-:S04]  /*16f0*/  LOP3.LUT R0, R0, 0x80000000, RZ, 0xc0, !PT ;  /* 0x8000000000007812 */ /* 0x000fc800078ec0ff */
[----:B------:R-:W-:Y:S01]  /*1700*/  LOP3.LUT R0, R0, 0x7f800000, RZ, 0xfc, !PT ;  /* 0x7f80000000007812 */ /* 0x000fe200078efcff */
[----:B------:R-:W-:Y:S06]  /*1710*/  BRA `(.L_x_20) ;  /* 0x0000000000047947 */ /* 0x000fec0003800000 */
.L_x_18:
[----:B------:R-:W-:-:S07]  /*1720*/  IMAD R0, R6, 0x800000, R0 ;  /* 0x0080000006007824 */ /* 0x000fce00078e0200 */
.L_x_20:
[----:B------:R-:W-:Y:S05]  /*1730*/  BSYNC.RECONVERGENT B2 ;  /* 0x0000000000027941 */ /* 0x000fea0003800200 */
.L_x_17:
[----:B------:R-:W-:Y:S05]  /*1740*/  BRA `(.L_x_21) ;  /* 0x0000000000207947 */ /* 0x000fea0003800000 */
.L_x_16:
[----:B------:R-:W-:-:S04]  /*1750*/  LOP3.LUT R0, R6, 0x80000000, R3, 0x48, !PT ;  /* 0x8000000006007812 */ /* 0x000fc800078e4803 */
[----:B------:R-:W-:Y:S01]  /*1760*/  LOP3.LUT R0, R0, 0x7f800000, RZ, 0xfc, !PT ;  /* 0x7f80000000007812 */ /* 0x000fe200078efcff */
[----:B------:R-:W-:Y:S06]  /*1770*/  BRA `(.L_x_21) ;  /* 0x0000000000147947 */ /* 0x000fec0003800000 */
.L_x_15:
[----:B------:R-:W-:Y:S01]  /*1780*/  LOP3.LUT R0, R6, 0x80000000, R3, 0x48, !PT ;  /* 0x8000000006007812 */ /* 0x000fe200078e4803 */
[----:B------:R-:W-:Y:S06]  /*1790*/  BRA `(.L_x_21) ;  /* 0x00000000000c7947 */ /* 0x000fec0003800000 */
.L_x_14:
[----:B------:R-:W0:Y:S01]  /*17a0*/  MUFU.RSQ R0, -QNAN ;  /* 0xffc0000000007908 */ /* 0x000e220000001400 */
[----:B------:R-:W-:Y:S05]  /*17b0*/  BRA `(.L_x_21) ;  /* 0x0000000000047947 */ /* 0x000fea0003800000 */
.L_x_13:
[----:B------:R-:W-:-:S07]  /*17c0*/  FADD.FTZ R0, R3, R0 ;  /* 0x0000000003007221 */ /* 0x000fce0000010000 */
.L_x_21:
[----:B------:R-:W-:Y:S05]  /*17d0*/  BSYNC.RECONVERGENT B1 ;  /* 0x0000000000017941 */ /* 0x000fea0003800200 */
.L_x_11:
[----:B------:R-:W-:-:S04]  /*17e0*/  IMAD.MOV.U32 R5, RZ, RZ, 0x0 ;  /* 0x00000000ff057424 */ /* 0x000fc800078e00ff */
[----:B0-----:R-:W-:Y:S05]  /*17f0*/  RET.REL.NODEC R4 `(_Z24DeviceCalculateSM_SharedPfiS_ii) ;  /* 0xffffffe804007950 */ /* 0x001fea0003c3ffff */
.L_x_22:
[----:B------:R-:W-:-:S00]  /*1800*/  BRA `(.L_x_22) ;  /* 0xfffffffc00fc7947 */ /* 0x000fc0000383ffff */
[----:B------:R-:W-:-:S00]  /*1810*/  NOP ;  /* 0x0000000000007918 */ /* 0x000fc00000000000 */
        /* <DEDUP_REMOVED lines=14> */
.L_x_43:


//--------------------- .text._Z24DeviceCalculateSM_GlobalPfiS_ii --------------------------
	.section	.text._Z24DeviceCalculateSM_GlobalPfiS_ii,"ax",@progbits
	.align	128
        .global         _Z24DeviceCalculateSM_GlobalPfiS_ii
        .type           _Z24DeviceCalculateSM_GlobalPfiS_ii,@function
        .size           _Z24DeviceCalculateSM_GlobalPfiS_ii,(.L_x_44 - _Z24DeviceCalculateSM_GlobalPfiS_ii)
        .other          _Z24DeviceCalculateSM_GlobalPfiS_ii,@"STO_CUDA_ENTRY STV_DEFAULT"
_Z24DeviceCalculateSM_GlobalPfiS_ii:
.text._Z24DeviceCalculateSM_GlobalPfiS_ii:
[----:B------:R-:W-:Y:S01]  /*0000*/  LDC R1, c[0x0][0x37c] ;  /* 0x0000df00ff017b82 */ /* 0x000fe20000000800 */
[----:B------:R-:W0:Y:S07]  /*0010*/  S2R R0, SR_TID.X ;  /* 0x0000000000007919 */ /* 0x000e2e0000002100 */
[----:B------:R-:W1:Y:S01]  /*0020*/  S2UR UR5, SR_CTAID.X ;  /* 0x00000000000579c3 */ /* 0x000e620000002500 */
[----:B------:R-:W1:Y:S01]  /*0030*/  LDCU UR4, c[0x0][0x360] ;  /* 0x00006c00ff0477ac */ /* 0x000e620008000800 */
[----:B------:R-:W2:Y:S01]  /*0040*/  LDCU UR6, c[0x0][0x398] ;  /* 0x00007300ff0677ac */ /* 0x000ea20008000800 */
[----:B-1----:R-:W-:-:S06]  /*0050*/  UIMAD UR4, UR4, UR5, URZ ;  /* 0x00000005040472a4 */ /* 0x002fcc000f8e02ff */
[----:B0-----:R-:W-:-:S04]  /*0060*/  IADD3 R2, PT, PT, R0, UR4, RZ ;  /* 0x0000000400027c10 */ /* 0x001fc8000fffe0ff */
[----:B--2---:R-:W-:-:S13]  /*0070*/  ISETP.GE.AND P0, PT, R2, UR6, PT ;  /* 0x0000000602007c0c */ /* 0x004fda000bf06270 */
[----:B------:R-:W-:Y:S05]  /*0080*/  @P0 EXIT ;  /* 0x000000000000094d */ /* 0x000fea0003800000 */
[----:B------:R-:W0:Y:S01]  /*0090*/  LDCU UR11, c[0x0][0x39c] ;  /* 0x00007380ff0b77ac */ /* 0x000e220008000800 */
[----:B------:R-:W-:Y:S01]  /*00a0*/  IMAD.MOV.U32 R3, RZ, RZ, RZ ;  /* 0x000000ffff037224 */ /* 0x000fe200078e00ff */
[----:B------:R-:W1:Y:S01]  /*00b0*/  LDCU.64 UR12, c[0x0][0x358] ;  /* 0x00006b00ff0c77ac */ /* 0x000e620008000a00 */
[----:B0-----:R-:W-:-:S09]  /*00c0*/  UISETP.GE.AND UP0, UPT, UR11, 0x1, UPT ;  /* 0x000000010b00788c */ /* 0x001fd2000bf06270 */
[----:B-1----:R-:W-:Y:S05]  /*00d0*/  BRA.U !UP0, `(.L_x_23) ;  /* 0x0000000508a87547 */ /* 0x002fea000b800000 */
[----:B------:R-:W-:Y:S01]  /*00e0*/  UISETP.GE.U32.AND UP1, UPT, UR11, 0x10, UPT ;  /* 0x000000100b00788c */ /* 0x000fe2000bf26070 */
[----:B------:R-:W-:Y:S01]  /*00f0*/  HFMA2 R3, -RZ, RZ, 0, 0 ;  /* 0x00000000ff037431 */ /* 0x000fe200000001ff */
[----:B------:R-:W-:Y:S01]  /*0100*/  ULOP3.LUT UR8, UR11, 0xf, URZ, 0xc0, !UPT ;  /* 0x0000000f0b087892 */ /* 0x000fe2000f8ec0ff */
[----:B------:R-:W-:-:S03]  /*0110*/  IMAD.MOV.U32 R7, RZ, RZ, RZ ;  /* 0x000000ffff077224 */ /* 0x000fc600078e00ff */
[----:B------:R-:W-:-:S03]  /*0120*/  UISETP.NE.AND UP0, UPT, UR8, URZ, UPT ;  /* 0x000000ff0800728c */ /* 0x000fc6000bf05270 */
[----:B------:R-:W-:Y:S08]  /*0130*/  BRA.U !UP1, `(.L_x_24) ;  /* 0x0000000109bc7547 */ /* 0x000ff0000b800000 */
[----:B------:R-:W0:Y:S01]  /*0140*/  LDCU.64 UR6, c[0x0][0x380] ;  /* 0x00007000ff0677ac */ /* 0x000e220008000a00 */
[----:B------:R-:W-:Y:S01]  /*0150*/  MOV R3, RZ ;  /* 0x000000ff00037202 */ /* 0x000fe20000000f00 */
[----:B------:R-:W-:Y:S01]  /*0160*/  IMAD.MOV.U32 R6, RZ, RZ, R2 ;  /* 0x000000ffff067224 */ /* 0x000fe200078e0002 */
[----:B------:R-:W-:-:S04]  /*0170*/  ULOP3.LUT UR9, UR11, 0x7ffffff0, URZ, 0xc0, !UPT ;  /* 0x7ffffff00b097892 */ /* 0x000fc8000f8ec0ff */
[----:B------:R-:W-:Y:S02]  /*0180*/  UIADD3 UR10, UPT, UPT, -UR9, URZ, URZ ;  /* 0x000000ff090a7290 */ /* 0x000fe4000fffe1ff */
[----:B------:R-:W-:Y:S01]  /*0190*/  MOV R7, UR9 ;  /* 0x0000000900077c02 */ /* 0x000fe20008000f00 */
[----:B0-----:R-:W-:-:S04]  /*01a0*/  UIADD3 UR5, UP1, UPT, UR6, 0x20, URZ ;  /* 0x0000002006057890 */ /* 0x001fc8000ff3e0ff */
[----:B------:R-:W-:-:S12]  /*01b0*/  UIADD3.X UR6, UPT, UPT, URZ, UR7, URZ, UP1, !UPT ;  /* 0x00000007ff067290 */ /* 0x000fd80008ffe4ff */
.L_x_25:
[----:B------:R-:W-:Y:S01]  /*01c0*/  MOV R5, UR6 ;  /* 0x0000000600057c02 */ /* 0x000fe20008000f00 */
[----:B------:R-:W-:-:S04]  /*01d0*/  IMAD.U32 R4, RZ, RZ, UR5 ;  /* 0x00000005ff047e24 */ /* 0x000fc8000f8e00ff */
[----:B------:R-:W-:-:S05]  /*01e0*/  IMAD.WIDE R4, R6, 0x4, R4 ;  /* 0x0000000406047825 */ /* 0x000fca00078e0204 */
[----:B------:R-:W2:Y:S04]  /*01f0*/  LDG.E R18, desc[UR12][R4.64+-0x20] ;  /* 0xffffe00c04127981 */ /* 0x000ea8000c1e1900 */
[----:B------:R-:W3:Y:S04]  /*0200*/  LDG.E R17, desc[UR12][R4.64+-0x1c] ;  /* 0xffffe40c04117981 */ /* 0x000ee8000c1e1900 */
[----:B------:R-:W4:Y:S04]  /*0210*/  LDG.E R20, desc[UR12][R4.64+-0x18] ;  /* 0xffffe80c04147981 */ /* 0x000f28000c1e1900 */
[----:B------:R-:W5:Y:S04]  /*0220*/  LDG.E R22, desc[UR12][R4.64+-0x14] ;  /* 0xffffec0c04167981 */ /* 0x000f68000c1e1900 */
        /* <DEDUP_REMOVED lines=11> */
[----:B------:R-:W5:Y:S01]  /*02e0*/  LDG.E R16, desc[UR12][R4.64+0x1c] ;  /* 0x00001c0c04107981 */ /* 0x000f62000c1e1900 */
[----:B------:R-:W-:Y:S01]  /*02f0*/  UIADD3 UR10, UPT, UPT, UR10, 0x10, URZ ;  /* 0x000000100a0a7890 */ /* 0x000fe2000fffe0ff */
[----:B------:R-:W-:-:S03]  /*0300*/  VIADD R6, R6, 0x10 ;  /* 0x0000001006067836 */ /* 0x000fc60000000000 */
[----:B------:R-:W-:Y:S01]  /*0310*/  UISETP.NE.AND UP1, UPT, UR10, URZ, UPT ;  /* 0x000000ff0a00728c */ /* 0x000fe2000bf25270 */
[----:B--2---:R-:W-:-:S04]  /*0320*/  FADD R18, R18, R3 ;  /* 0x0000000312127221 */ /* 0x004fc80000000000 */
[----:B---3--:R-:W-:-:S04]  /*0330*/  FADD R17, R18, R17 ;  /* 0x0000001112117221 */ /* 0x008fc80000000000 */
[----:B----4-:R-:W-:-:S04]  /*0340*/  FADD R17, R17, R20 ;  /* 0x0000001411117221 */ /* 0x010fc80000000000 */
[----:B-----5:R-:W-:-:S04]  /*0350*/  FADD R17, R17, R22 ;  /* 0x0000001611117221 */ /* 0x020fc80000000000 */
[----:B------:R-:W-:-:S04]  /*0360*/  FADD R17, R17, R24 ;  /* 0x0000001811117221 */ /* 0x000fc80000000000 */
        /* <DEDUP_REMOVED lines=10> */
[----:B------:R-:W-:Y:S01]  /*0410*/  FADD R3, R9, R16 ;  /* 0x0000001009037221 */ /* 0x000fe20000000000 */
[----:B------:R-:W-:Y:S06]  /*0420*/  BRA.U UP1, `(.L_x_25) ;  /* 0xfffffffd01647547 */ /* 0x000fec000b83ffff */
.L_x_24:
[----:B------:R-:W-:Y:S05]  /*0430*/  BRA.U !UP0, `(.L_x_23) ;  /* 0x0000000108d07547 */ /* 0x000fea000b800000 */
[----:B------:R-:W-:Y:S02]  /*0440*/  UISETP.GE.U32.AND UP0, UPT, UR8, 0x8, UPT ;  /* 0x000000080800788c */ /* 0x000fe4000bf06070 */
[----:B------:R-:W-:-:S04]  /*0450*/  ULOP3.LUT UR6, UR11, 0x7, URZ, 0xc0, !UPT ;  /* 0x000000070b067892 */ /* 0x000fc8000f8ec0ff */
[----:B------:R-:W-:-:S03]  /*0460*/  UISETP.NE.AND UP1, UPT, UR6, URZ, UPT ;  /* 0x000000ff0600728c */ /* 0x000fc6000bf25270 */
[----:B------:R-:W-:Y:S08]  /*0470*/  BRA.U !UP0, `(.L_x_26) ;  /* 0x0000000108507547 */ /* 0x000ff0000b800000 */
[----:B------:R-:W0:Y:S01]  /*0480*/  LDC.64 R4, c[0x0][0x380] ;  /* 0x0000e000ff047b82 */ /* 0x000e220000000a00 */
[----:B------:R-:W-:-:S05]  /*0490*/  IADD3 R9, PT, PT, R2, R7, RZ ;  /* 0x0000000702097210 */ /* 0x000fca0007ffe0ff */
[----:B0-----:R-:W-:-:S05]  /*04a0*/  IMAD.WIDE R4, R9, 0x4, R4 ;  /* 0x0000000409047825 */ /* 0x001fca00078e0204 */
[----:B------:R-:W2:Y:S04]  /*04b0*/  LDG.E R6, desc[UR12][R4.64] ;  /* 0x0000000c04067981 */ /* 0x000ea8000c1e1900 */
[----:B------:R-:W3:Y:S04]  /*04c0*/  LDG.E R9, desc[UR12][R4.64+0x4] ;  /* 0x0000040c04097981 */ /* 0x000ee8000c1e1900 */
[----:B------:R-:W4:Y:S04]  /*04d0*/  LDG.E R11, desc[UR12][R4.64+0x8] ;  /* 0x0000080c040b7981 */ /* 0x000f28000c1e1900 */
[----:B------:R-:W5:Y:S04]  /*04e0*/  LDG.E R13, desc[UR12][R4.64+0xc] ;  /* 0x00000c0c040d7981 */ /* 0x000f68000c1e1900 */
[----:B------:R-:W5:Y:S04]  /*04f0*/  LDG.E R15, desc[UR12][R4.64+0x10] ;  /* 0x0000100c040f7981 */ /* 0x000f68000c1e1900 */
[----:B------:R-:W5:Y:S04]  /*0500*/  LDG.E R17, desc[UR12][R4.64+0x14] ;  /* 0x0000140c04117981 */ /* 0x000f68000c1e1900 */
[----:B------:R-:W5:Y:S04]  /*0510*/  LDG.E R19, desc[UR12][R4.64+0x18] ;  /* 0x0000180c04137981 */ /* 0x000f68000c1e1900 */
[----:B------:R-:W5:Y:S01]  /*0520*/  LDG.E R21, desc[UR12][R4.64+0x1c] ;  /* 0x00001c0c04157981 */ /* 0x000f62000c1e1900 */
[----:B------:R-:W-:-:S02]  /*0530*/  VIADD R7, R7, 0x8 ;  /* 0x0000000807077836 */ /* 0x000fc40000000000 */
[----:B--2---:R-:W-:-:S04]  /*0540*/  FADD R6, R3, R6 ;  /* 0x0000000603067221 */ /* 0x004fc80000000000 */
[----:B---3--:R-:W-:-:S04]  /*0550*/  FADD R6, R6, R9 ;  /* 0x0000000906067221 */ /* 0x008fc80000000000 */
[----:B----4-:R-:W-:-:S04]  /*0560*/  FADD R6, R6, R11 ;  /* 0x0000000b06067221 */ /* 0x010fc80000000000 */
[----:B-----5:R-:W-:-:S04]  /*0570*/  FADD R6, R6, R13 ;  /* 0x0000000d06067221 */ /* 0x020fc80000000000 */
[----:B------:R-:W-:-:S04]  /*0580*/  FADD R6, R6, R15 ;  /* 0x0000000f06067221 */ /* 0x000fc80000000000 */
[----:B------:R-:W-:-:S04]  /*0590*/  FADD R6, R6, R17 ;  /* 0x0000001106067221 */ /* 0x000fc80000000000 */
[----:B------:R-:W-:-:S04]  /*05a0*/  FADD R6, R6, R19 ;  /* 0x0000001306067221 */ /* 0x000fc80000000000 */
[----:B------:R-:W-:-:S07]  /*05b0*/  FADD R3, R6, R21 ;  /* 0x0000001506037221 */ /* 0x000fce0000000000 */
.L_x_26:
        /* <DEDUP_REMOVED lines=11> */
[----:B------:R-:W5:Y:S01]  /*0670*/  LDG.E R13, desc[UR12][R4.64+0xc] ;  /* 0x00000c0c040d7981 */ /* 0x000f62000c1e1900 */
[----:B------:R-:W-:-:S02]  /*0680*/  VIADD R7, R7, 0x4 ;  /* 0x0000000407077836 */ /* 0x000fc40000000000 */
[----:B--2---:R-:W-:-:S04]  /*0690*/  FADD R6, R3, R6 ;  /* 0x0000000603067221 */ /* 0x004fc80000000000 */
[----:B---3--:R-:W-:-:S04]  /*06a0*/  FADD R6, R6, R9 ;  /* 0x0000000906067221 */ /* 0x008fc80000000000 */
[----:B----4-:R-:W-:-:S04]  /*06b0*/  FADD R6, R6, R11 ;  /* 0x0000000b06067221 */ /* 0x010fc80000000000 */
[----:B-----5:R-:W-:-:S07]  /*06c0*/  FADD R3, R6, R13 ;  /* 0x0000000d06037221 */ /* 0x020fce0000000000 */
.L_x_27:
[----:B------:R-:W-:Y:S05]  /*06d0*/  BRA.U !UP1, `(.L_x_23) ;  /* 0x0000000109287547 */ /* 0x000fea000b800000 */
[----:B------:R-:W0:Y:S01]  /*06e0*/  LDC.64 R8, c[0x0][0x380] ;  /* 0x0000e000ff087b82 */ /* 0x000e220000000a00 */
[----:B------:R-:W-:Y:S01]  /*06f0*/  IADD3 R7, PT, PT, R0, UR4, R7 ;  /* 0x0000000400077c10 */ /* 0x000fe2000fffe007 */
[----:B------:R-:W-:-:S12]  /*0700*/  UIADD3 UR5, UPT, UPT, -UR5, URZ, URZ ;  /* 0x000000ff05057290 */ /* 0x000fd8000fffe1ff */
.L_x_28:
[----:B0-----:R-:W-:-:S06]  /*0710*/  IMAD.WIDE R4, R7, 0x4, R8 ;  /* 0x0000000407047825 */ /* 0x001fcc00078e0208 */
[----:B------:R-:W2:Y:S01]  /*0720*/  LDG.E R4, desc[UR12][R4.64] ;  /* 0x0000000c04047981 */ /* 0x000ea2000c1e1900 */
[----:B------:R-:W-:Y:S01]  /*0730*/  UIADD3 UR5, UPT, UPT, UR5, 0x1, URZ ;  /* 0x0000000105057890 */ /* 0x000fe2000fffe0ff */
[----:B------:R-:W-:-:S03]  /*0740*/  IADD3 R7, PT, PT, R7, 0x1, RZ ;  /* 0x0000000107077810 */ /* 0x000fc60007ffe0ff */
[----:B------:R-:W-:Y:S01]  /*0750*/  UISETP.NE.AND UP0, UPT, UR5, URZ, UPT ;  /* 0x000000ff0500728c */ /* 0x000fe2000bf05270 */
[----:B--2---:R-:W-:-:S08]  /*0760*/  FADD R3, R4, R3 ;  /* 0x0000000304037221 */ /* 0x004fd00000000000 */
[----:B------:R-:W-:Y:S05]  /*0770*/  BRA.U UP0, `(.L_x_28) ;  /* 0xfffffffd00e47547 */ /* 0x000fea000b83ffff */
.L_x_23:
[----:B------:R-:W-:Y:S01]  /*0780*/  I2FP.F32.S32 R6, UR11 ;  /* 0x0000000b00067c45 */ /* 0x000fe20008201400 */
[----:B------:R-:W-:Y:S03]  /*0790*/  BSSY.RECONVERGENT B0, `(.L_x_29) ;  /* 0x000000c000007945 */ /* 0x000fe60003800200 */
[----:B------:R-:W0:Y:S08]  /*07a0*/  MUFU.RCP R5, R6 ;  /* 0x0000000600057308 */ /* 0x000e300000001000 */
[----:B------:R-:W1:Y:S01]  /*07b0*/  FCHK P0, R3, R6 ;  /* 0x0000000603007302 */ /* 0x000e620000000000 */
[----:B0-----:R-:W-:-:S04]  /*07c0*/  FFMA R0, -R6, R5, 1 ;  /* 0x3f80000006007423 */ /* 0x001fc80000000105 */
[----:B------:R-:W-:-:S04]  /*07d0*/  FFMA R0, R5, R0, R5 ;  /* 0x0000000005007223 */ /* 0x000fc80000000005 */
[----:B------:R-:W-:-:S04]  /*07e0*/  FFMA R5, R0, R3, RZ ;  /* 0x0000000300057223 */ /* 0x000fc800000000ff */
[----:B------:R-:W-:-:S04]  /*07f0*/  FFMA R4, -R6, R5, R3 ;  /* 0x0000000506047223 */ /* 0x000fc80000000103 */
[----:B------:R-:W-:Y:S01]  /*0800*/  FFMA R7, R0, R4, R5 ;  /* 0x0000000400077223 */ /* 0x000fe20000000005 */
[----:B-1----:R-:W-:Y:S06]  /*0810*/  @!P0 BRA `(.L_x_30) ;  /* 0x00000000000c8947 */ /* 0x002fec0003800000 */
[----:B------:R-:W-:-:S07]  /*0820*/  MOV R4, 0x840 ;  /* 0x0000084000047802 */ /* 0x000fce0000000f00 */
[----:B------:R-:W-:Y:S05]  /*0830*/  CALL.REL.NOINC `($__internal_1_$__cuda_sm3x_div_rn_noftz_f32_slowpath) ;  /* 0x0000000000187944 */ /* 0x000fea0003c00000 */
[----:B------:R-:W-:-:S07]  /*0840*/  IMAD.MOV.U32 R7, RZ, RZ, R0 ;  /* 0x000000ffff077224 */ /* 0x000fce00078e0000 */
.L_x_30:
[----:B------:R-:W-:Y:S05]  /*0850*/  BSYNC.RECONVERGENT B0 ;  /* 0x0000000000007941 */ /* 0x000fea0003800200 */
.L_x_29:
[----:B------:R-:W0:Y:S02]  /*0860*/  LDC.64 R4, c[0x0][0x390] ;  /* 0x0000e400ff047b82 */ /* 0x000e240000000a00 */
[----:B0-----:R-:W-:-:S05]  /*0870*/  IMAD.WIDE R2, R2, 0x4, R4 ;  /* 0x0000000402027825 */ /* 0x001fca00078e0204 */
[----:B------:R-:W-:Y:S01]  /*0880*/  STG.E desc[UR12][R2.64], R7 ;  /* 0x0000000702007986 */ /* 0x000fe2000c10190c */
[----:B------:R-:W-:Y:S05]  /*0890*/  EXIT ;  /* 0x000000000000794d */ /* 0x000fea0003800000 */
        .weak           $__internal_1_$__cuda_sm3x_div_rn_noftz_f32_slowpath
        .type           $__internal_1_$__cuda_sm3x_div_rn_noftz_f32_slowpath,@function
        .size           $__internal_1_$__cuda_sm3x_div_rn_noftz_f32_slowpath,(.L_x_44 - $__internal_1_$__cuda_sm3x_div_rn_noftz_f32_slowpath)
$__internal_1_$__cuda_sm3x_div_rn_noftz_f32_slowpath:
[----:B------:R-:W-:Y:S01]  /*08a0*/  SHF.R.U32.HI R5, RZ, 0x17, R6 ;  /* 0x00000017ff057819 */ /* 0x000fe20000011606 */
[----:B------:R-:W-:Y:S01]  /*08b0*/  BSSY.RECONVERGENT B1, `(.L_x_31) ;  /* 0x0000063000017945 */ /* 0x000fe20003800200 */
[----:B------:R-:W-:Y:S02]  /*08c0*/  SHF.R.U32.HI R0, RZ, 0x17, R3 ;  /* 0x00000017ff007819 */ /* 0x000fe40000011603 */
[----:B------:R-:W-:Y:S02]  /*08d0*/  LOP3.LUT R5, R5, 0xff, RZ, 0xc0, !PT ;  /* 0x000000ff05057812 */ /* 0x000fe400078ec0ff */
[----:B------:R-:W-:Y:S02]  /*08e0*/  LOP3.LUT R10, R0, 0xff, RZ, 0xc0, !PT ;  /* 0x000000ff000a7812 */ /* 0x000fe400078ec0ff */
[----:B------:R-:W-:-:S03]  /*08f0*/  IADD3 R8, PT, PT, R5, -0x1, RZ ;  /* 0xffffffff05087810 */ /* 0x000fc60007ffe0ff */
[----:B------:R-:W-:Y:S01]  /*0900*/  VIADD R9, R10, 0xffffffff ;  /* 0xffffffff0a097836 */ /* 0x000fe20000000000 */
[----:B------:R-:W-:-:S04]  /*0910*/  ISETP.GT.U32.AND P0, PT, R8, 0xfd, PT ;  /* 0x000000fd0800780c */ /* 0x000fc80003f04070 */
[----:B------:R-:W-:-:S13]  /*0920*/  ISETP.GT.U32.OR P0, PT, R9, 0xfd, P0 ;  /* 0x000000fd0900780c */ /* 0x000fda0000704470 */
[----:B------:R-:W-:Y:S01]  /*0930*/  @!P0 MOV R7, RZ ;  /* 0x000000ff00078202 */ /* 0x000fe20000000f00 */
[----:B------:R-:W-:Y:S06]  /*0940*/  @!P0 BRA `(.L_x_32) ;  /* 0x0000000000608947 */ /* 0x000fec0003800000 */
[----:B------:R-:W-:Y:S01]  /*0950*/  FSETP.GTU.FTZ.AND P0, PT, |R3|, +INF , PT ;  /* 0x7f8000000300780b */ /* 0x000fe20003f1c200 */
[----:B------:R-:W-:Y:S01]  /*0960*/  IMAD.MOV.U32 R0, RZ, RZ, R6 ;  /* 0x000000ffff007224 */ /* 0x000fe200078e0006 */
[----:B------:R-:W-:-:S04]  /*0970*/  FSETP.GTU.FTZ.AND P1, PT, |R6|, +INF , PT ;  /* 0x7f8000000600780b */ /* 0x000fc80003f3c200 */
        /* <DEDUP_REMOVED lines=16> */
[----:B------:R-:W-:Y:S01]  /*0a80*/  @P0 MOV R7, RZ ;  /* 0x000000ff00070202 */ /* 0x000fe20000000f00 */
[----:B------:R-:W-:Y:S02]  /*0a90*/  @!P0 IMAD.MOV.U32 R7, RZ, RZ, -0x40 ;  /* 0xffffffc0ff078424 */ /* 0x000fe400078e00ff */
[----:B------:R-:W-:Y:S01]  /*0aa0*/  @!P0 FFMA R3, R3, 1.84467440737095516160e+19, RZ ;  /* 0x5f80000003038823 */ /* 0x000fe200000000ff */
[----:B------:R-:W-:Y:S02]  /*0ab0*/  @!P1 FFMA R6, R0, 1.84467440737095516160e+19, RZ ;  /* 0x5f80000000069823 */ /* 0x000fe400000000ff */
[----:B------:R-:W-:-:S07]  /*0ac0*/  @!P1 IADD3 R7, PT, PT, R7, 0x40, RZ ;  /* 0x0000004007079810 */ /* 0x000fce0007ffe0ff */
.L_x_32:
        /* <DEDUP_REMOVED lines=17> */
[----:B------:R-:W-:-:S04]  /*0be0*/  LOP3.LUT R3, R3, 0xff, RZ, 0xc0, !PT ;  /* 0x000000ff03037812 */ /* 0x000fc800078ec0ff */
[----:B------:R-:W-:-:S05]  /*0bf0*/  IADD3 R7, PT, PT, R3, R6, RZ ;  /* 0x0000000603077210 */ /* 0x000fca0007ffe0ff */
        /* <DEDUP_REMOVED lines=16> */
[----:B------:R-:W-:Y:S02]  /*0d00*/  IADD3 R8, PT, PT, R7, 0x20, RZ ;  /* 0x0000002007087810 */ /* 0x000fe40007ffe0ff */
[----:B------:R-:W-:-:S02]  /*0d10*/  LOP3.LUT R5, R5, 0x800000, RZ, 0xfc, !PT ;  /* 0x0080000005057812 */ /* 0x000fc400078efcff */
[----:B------:R-:W-:Y:S02]  /*0d20*/  IADD3 R7, PT, PT, -R7, RZ, RZ ;  /* 0x000000ff07077210 */ /* 0x000fe40007ffe1ff */
[----:B------:R-:W-:Y:S02]  /*0d30*/  SHF.L.U32 R8, R5, R8, RZ ;  /* 0x0000000805087219 */ /* 0x000fe400000006ff */
[----:B------:R-:W-:Y:S02]  /*0d40*/  FSETP.NEU.FTZ.AND P0, PT, R3, R6, PT ;  /* 0x000000060300720b */ /* 0x000fe40003f1d000 */
[----:B------:R-:W-:Y:S02]  /*0d50*/  SEL R6, R7, RZ, P2 ;  /* 0x000000ff07067207 */ /* 0x000fe40001000000 */
[----:B------:R-:W-:Y:S02]  /*0d60*/  ISETP.NE.AND P1, PT, R8, RZ, P1 ;  /* 0x000000ff0800720c */ /* 0x000fe40000f25270 */
[----:B------:R-:W-:-:S02]  /*0d70*/  SHF.R.U32.HI R6, RZ, R6, R5 ;  /* 0x00000006ff067219 */ /* 0x000fc40000011605 */
[----:B------:R-:W-:Y:S02]  /*0d80*/  PLOP3.LUT P0, PT, P0, P1, PT, 0xf8, 0x8f ;  /* 0x00000000008f781c */ /* 0x000fe40000703f70 */
[----:B------:R-:W-:Y:S02]  /*0d90*/  SHF.R.U32.HI R8, RZ, 0x1, R6 ;  /* 0x00000001ff087819 */ /* 0x000fe40000011606 */
[----:B------:R-:W-:-:S04]  /*0da0*/  SEL R3, RZ, 0x1, !P0 ;  /* 0x00000001ff037807 */ /* 0x000fc80004000000 */
[----:B------:R-:W-:-:S04]  /*0db0*/  LOP3.LUT R3, R3, 0x1, R8, 0xf8, !PT ;  /* 0x0000000103037812 */ /* 0x000fc800078ef808 */
[----:B------:R-:W-:-:S05]  /*0dc0*/  LOP3.LUT R3, R3, R6, RZ, 0xc0, !PT ;  /* 0x0000000603037212 */ /* 0x000fca00078ec0ff */
[----:B------:R-:W-:-:S05]  /*0dd0*/  IMAD.IADD R3, R8, 0x1, R3 ;  /* 0x0000000108037824 */ /* 0x000fca00078e0203 */
[----:B------:R-:W-:Y:S01]  /*0de0*/  LOP3.LUT R0, R3, R0, RZ, 0xfc, !PT ;  /* 0x0000000003007212 */ /* 0x000fe200078efcff */
[----:B------:R-:W-:Y:S06]  /*0df0*/  BRA `(.L_x_40) ;  /* 0x0000000000107947 */ /* 0x000fec0003800000 */
.L_x_39:
[----:B------:R-:W-:-:S04]  /*0e00*/  LOP3.LUT R0, R0, 0x80000000, RZ, 0xc0, !PT ;  /* 0x8000000000007812 */ /* 0x000fc800078ec0ff */
[----:B------:R-:W-:Y:S01]  /*0e10*/  LOP3.LUT R0, R0, 0x7f800000, RZ, 0xfc, !PT ;  /* 0x7f80000000007812 */ /* 0x000fe200078efcff */
[----:B------:R-:W-:Y:S06]  /*0e20*/  BRA `(.L_x_40) ;  /* 0x0000000000047947 */ /* 0x000fec0003800000 */
.L_x_38:
[----:B------:R-:W-:-:S07]  /*0e30*/  LEA R0, R6, R0, 0x17 ;  /* 0x0000000006007211 */ /* 0x000fce00078eb8ff */
.L_x_40:
[----:B------:R-:W-:Y:S05]  /*0e40*/  BSYNC.RECONVERGENT B2 ;  /* 0x0000000000027941 */ /* 0x000fea0003800200 */
.L_x_37:
[----:B------:R-:W-:Y:S05]  /*0e50*/  BRA `(.L_x_41) ;  /* 0x0000000000207947 */ /* 0x000fea0003800000 */
.L_x_36:
[----:B------:R-:W-:-:S04]  /*0e60*/  LOP3.LUT R0, R6, 0x80000000, R3, 0x48, !PT ;  /* 0x8000000006007812 */ /* 0x000fc800078e4803 */
[----:B------:R-:W-:Y:S01]  /*0e70*/  LOP3.LUT R0, R0, 0x7f800000, RZ, 0xfc, !PT ;  /* 0x7f80000000007812 */ /* 0x000fe200078efcff */
[----:B------:R-:W-:Y:S06]  /*0e80*/  BRA `(.L_x_41) ;  /* 0x0000000000147947 */ /* 0x000fec0003800000 */
.L_x_35:
[----:B------:R-:W-:Y:S01]  /*0e90*/  LOP3.LUT R0, R6, 0x80000000, R3, 0x48, !PT ;  /* 0x8000000006007812 */ /* 0x000fe200078e4803 */
[----:B------:R-:W-:Y:S06]  /*0ea0*/  BRA `(.L_x_41) ;  /* 0x00000000000c7947 */ /* 0x000fec0003800000 */
.L_x_34:
[----:B------:R-:W0:Y:S01]  /*0eb0*/  MUFU.RSQ R0, -QNAN ;  /* 0xffc0000000007908 */ /* 0x000e220000001400 */
[----:B------:R-:W-:Y:S05]  /*0ec0*/  BRA `(.L_x_41) ;  /* 0x0000000000047947 */ /* 0x000fea0003800000 */
.L_x_33:
[----:B------:R-:W-:-:S07]  /*0ed0*/  FADD.FTZ R0, R3, R0 ;  /* 0x0000000003007221 */ /* 0x000fce0000010000 */
.L_x_41:
[----:B------:R-:W-:Y:S05]  /*0ee0*/  BSYNC.RECONVERGENT B1 ;  /* 0x0000000000017941 */ /* 0x000fea0003800200 */
.L_x_31:
[----:B------:R-:W-:-:S04]  /*0ef0*/  HFMA2 R5, -RZ, RZ, 0, 0 ;  /* 0x00000000ff057431 */ /* 0x000fc800000001ff */
[----:B0-----:R-:W-:Y:S05]  /*0f00*/  RET.REL.NODEC R4 `(_Z24DeviceCalculateSM_GlobalPfiS_ii) ;  /* 0xfffffff0043c7950 */ /* 0x001fea0003c3ffff */
.L_x_42:
        /* <DEDUP_REMOVED lines=15> */
.L_x_44:


//--------------------- .nv.shared._Z24DeviceCalculateSM_SharedPfiS_ii --------------------------
	.section	.nv.shared._Z24DeviceCalculateSM_SharedPfiS_ii,"aw",@nobits
	.sectionflags	@""
	.align	16
	.zero		1024


//--------------------- .nv.shared.reserved.0     --------------------------
	.section	.nv.shared.reserved.0,"aw",@nobits
	.weak		__nv_reservedSMEM_offset_0_alias
	.size		__nv_reservedSMEM_offset_0_alias, 0, 64
	.other		__nv_reservedSMEM_offset_0_alias,@"STO_CUDA_RESERVED_SHARED STV_DEFAULT"
__nv_reservedSMEM_offset_0_alias:
	.zero		0
	.zero		64


//--------------------- .nv.shared._Z24DeviceCalculateSM_GlobalPfiS_ii --------------------------
	.section	.nv.shared._Z24DeviceCalculateSM_GlobalPfiS_ii,"aw",@nobits
	.sectionflags	@""
	.align	16
	.zero		1024


//--------------------- .nv.constant0._Z24DeviceCalculateSM_SharedPfiS_ii --------------------------
	.section	.nv.constant0._Z24DeviceCalculateSM_SharedPfiS_ii,"a",@progbits
	.sectionflags	@""
	.align	4
.nv.constant0._Z24DeviceCalculateSM_SharedPfiS_ii:
	.zero		928


//--------------------- .nv.constant0._Z24DeviceCalculateSM_GlobalPfiS_ii --------------------------
	.section	.nv.constant0._Z24DeviceCalculateSM_GlobalPfiS_ii,"a",@progbits
	.sectionflags	@""
	.align	4
.nv.constant0._Z24DeviceCalculateSM_GlobalPfiS_ii:
	.zero		928


//--------------------- SYMBOLS --------------------------

	.type		.nv.reservedSmem.offset0,@object
	.size		.nv.reservedSmem.offset0,0x4
	.type		.nv.reservedSmem.cap,@object
	.size		.nv.reservedSmem.cap,0x4
